//
// Generated by NVIDIA NVVM Compiler
//
// Compiler Build ID: CL-36424714
// Cuda compilation tools, release 13.0, V13.0.88
// Based on NVVM 20.0.0
//

.version 9.0
.target sm_100
.address_size 64

	// .globl	_Z14findIfExistsCuPciPiiii
.extern .func  (.param .b32 func_retval0) vprintf
(
	.param .b64 vprintf_param_0,
	.param .b64 vprintf_param_1
)
;
.global .align 1 .b8 $str[8] = {112, 111, 115, 58, 37, 100, 10};

.visible .entry _Z14findIfExistsCuPciPiiii(
	.param .u64 .ptr .align 1 _Z14findIfExistsCuPciPiiii_param_0,
	.param .u32 _Z14findIfExistsCuPciPiiii_param_1,
	.param .u64 .ptr .align 1 _Z14findIfExistsCuPciPiiii_param_2,
	.param .u32 _Z14findIfExistsCuPciPiiii_param_3,
	.param .u32 _Z14findIfExistsCuPciPiiii_param_4,
	.param .u32 _Z14findIfExistsCuPciPiiii_param_5
)
{
	.reg .pred 	%p<10>;
	.reg .b32 	%r<121>;
	.reg .b64 	%rd<51>;

	ld.param.u64 	%rd10, [_Z14findIfExistsCuPciPiiii_param_0];
	ld.param.u32 	%r18, [_Z14findIfExistsCuPciPiiii_param_1];
	ld.param.u64 	%rd11, [_Z14findIfExistsCuPciPiiii_param_2];
	ld.param.u32 	%r115, [_Z14findIfExistsCuPciPiiii_param_3];
	ld.param.u32 	%r20, [_Z14findIfExistsCuPciPiiii_param_4];
	ld.param.u32 	%r21, [_Z14findIfExistsCuPciPiiii_param_5];
	cvta.to.global.u64 	%rd1, %rd10;
	cvta.to.global.u64 	%rd2, %rd11;
	mov.u32 	%r22, %tid.x;
	mul.lo.s32 	%r23, %r18, %r22;
	cvt.s64.s32 	%rd3, %r23;
	mul.wide.s32 	%rd12, %r23, 4;
	add.s64 	%rd4, %rd2, %rd12;
	mov.b32 	%r24, 0;
	st.global.u32 	[%rd4], %r24;
	sub.s32 	%r1, %r18, %r115;
	setp.lt.s32 	%p1, %r1, 1;
	@%p1 bra 	$L__BB0_13;
	add.s64 	%rd5, %rd1, %rd3;
	add.s32 	%r2, %r115, -1;
	and.b32  	%r3, %r1, 7;
	sub.s32 	%r26, %r115, %r18;
	setp.gt.u32 	%p2, %r26, -8;
	mov.b32 	%r119, 1;
	@%p2 bra 	$L__BB0_5;
	and.b32  	%r28, %r1, 2147483640;
	neg.s32 	%r117, %r28;
	add.s64 	%rd13, %rd3, %rd1;
	add.s64 	%rd6, %rd13, 3;
	shl.b64 	%rd14, %rd3, 2;
	add.s64 	%rd15, %rd14, %rd2;
	add.s64 	%rd50, %rd15, 16;
	mov.b32 	%r116, 0;
$L__BB0_3:
	.pragma "nounroll";
	add.s32 	%r29, %r116, 1;
	cvt.s64.s32 	%rd16, %r115;
	add.s64 	%rd17, %rd6, %rd16;
	ld.global.s8 	%r30, [%rd17+-3];
	cvt.s64.s32 	%rd18, %r29;
	mul.wide.s32 	%rd19, %r29, 4;
	add.s64 	%rd20, %rd4, %rd19;
	ld.global.u32 	%r31, [%rd20+-4];
	add.s64 	%rd21, %rd5, %rd18;
	ld.global.s8 	%r32, [%rd21+-1];
	sub.s32 	%r33, %r31, %r32;
	div.s32 	%r34, %r33, %r20;
	mad.lo.s32 	%r35, %r21, %r30, %r34;
	st.global.u32 	[%rd50+-12], %r35;
	ld.global.s8 	%r36, [%rd17+-2];
	ld.global.s8 	%r37, [%rd21];
	sub.s32 	%r38, %r35, %r37;
	div.s32 	%r39, %r38, %r20;
	mad.lo.s32 	%r40, %r21, %r36, %r39;
	st.global.u32 	[%rd50+-8], %r40;
	ld.global.s8 	%r41, [%rd17+-1];
	ld.global.s8 	%r42, [%rd21+1];
	sub.s32 	%r43, %r40, %r42;
	div.s32 	%r44, %r43, %r20;
	mad.lo.s32 	%r45, %r21, %r41, %r44;
	st.global.u32 	[%rd50+-4], %r45;
	ld.global.s8 	%r46, [%rd17];
	ld.global.s8 	%r47, [%rd21+2];
	sub.s32 	%r48, %r45, %r47;
	div.s32 	%r49, %r48, %r20;
	mad.lo.s32 	%r50, %r21, %r46, %r49;
	st.global.u32 	[%rd50], %r50;
	ld.global.s8 	%r51, [%rd17+1];
	ld.global.s8 	%r52, [%rd21+3];
	sub.s32 	%r53, %r50, %r52;
	div.s32 	%r54, %r53, %r20;
	mad.lo.s32 	%r55, %r21, %r51, %r54;
	st.global.u32 	[%rd50+4], %r55;
	ld.global.s8 	%r56, [%rd17+2];
	ld.global.s8 	%r57, [%rd21+4];
	sub.s32 	%r58, %r55, %r57;
	div.s32 	%r59, %r58, %r20;
	mad.lo.s32 	%r60, %r21, %r56, %r59;
	st.global.u32 	[%rd50+8], %r60;
	ld.global.s8 	%r61, [%rd17+3];
	ld.global.s8 	%r62, [%rd21+5];
	sub.s32 	%r63, %r60, %r62;
	div.s32 	%r64, %r63, %r20;
	mad.lo.s32 	%r65, %r21, %r61, %r64;
	st.global.u32 	[%rd50+12], %r65;
	ld.global.s8 	%r66, [%rd17+4];
	ld.global.s8 	%r67, [%rd21+6];
	sub.s32 	%r68, %r65, %r67;
	div.s32 	%r69, %r68, %r20;
	mad.lo.s32 	%r70, %r21, %r66, %r69;
	st.global.u32 	[%rd50+16], %r70;
	add.s32 	%r117, %r117, 8;
	add.s32 	%r116, %r116, 8;
	add.s32 	%r115, %r115, 8;
	add.s64 	%rd50, %rd50, 32;
	setp.ne.s32 	%p3, %r117, 0;
	@%p3 bra 	$L__BB0_3;
	add.s32 	%r119, %r116, 1;
$L__BB0_5:
	setp.eq.s32 	%p4, %r3, 0;
	@%p4 bra 	$L__BB0_13;
	and.b32  	%r13, %r1, 3;
	setp.lt.u32 	%p5, %r3, 4;
	@%p5 bra 	$L__BB0_8;
	add.s32 	%r71, %r2, %r119;
	cvt.s64.s32 	%rd22, %r71;
	add.s64 	%rd23, %rd5, %rd22;
	ld.global.s8 	%r72, [%rd23];
	cvt.s64.s32 	%rd24, %r119;
	mul.wide.s32 	%rd25, %r119, 4;
	add.s64 	%rd26, %rd4, %rd25;
	ld.global.u32 	%r73, [%rd26+-4];
	add.s64 	%rd27, %rd5, %rd24;
	ld.global.s8 	%r74, [%rd27+-1];
	sub.s32 	%r75, %r73, %r74;
	div.s32 	%r76, %r75, %r20;
	mad.lo.s32 	%r77, %r21, %r72, %r76;
	mul.wide.u32 	%rd28, %r119, 4;
	add.s64 	%rd29, %rd4, %rd28;
	st.global.u32 	[%rd29], %r77;
	add.s32 	%r78, %r119, 1;
	ld.global.s8 	%r79, [%rd23+1];
	ld.global.s8 	%r80, [%rd27];
	sub.s32 	%r81, %r77, %r80;
	div.s32 	%r82, %r81, %r20;
	mad.lo.s32 	%r83, %r21, %r79, %r82;
	mul.wide.u32 	%rd30, %r78, 4;
	add.s64 	%rd31, %rd4, %rd30;
	st.global.u32 	[%rd31], %r83;
	add.s32 	%r84, %r119, 2;
	ld.global.s8 	%r85, [%rd23+2];
	ld.global.s8 	%r86, [%rd27+1];
	sub.s32 	%r87, %r83, %r86;
	div.s32 	%r88, %r87, %r20;
	mad.lo.s32 	%r89, %r21, %r85, %r88;
	mul.wide.u32 	%rd32, %r84, 4;
	add.s64 	%rd33, %rd4, %rd32;
	st.global.u32 	[%rd33], %r89;
	ld.global.s8 	%r90, [%rd23+3];
	ld.global.s8 	%r91, [%rd27+2];
	sub.s32 	%r92, %r89, %r91;
	div.s32 	%r93, %r92, %r20;
	mad.lo.s32 	%r94, %r21, %r90, %r93;
	st.global.u32 	[%rd29+12], %r94;
	add.s32 	%r119, %r119, 4;
$L__BB0_8:
	setp.eq.s32 	%p6, %r13, 0;
	@%p6 bra 	$L__BB0_13;
	setp.eq.s32 	%p7, %r13, 1;
	@%p7 bra 	$L__BB0_11;
	add.s32 	%r95, %r2, %r119;
	cvt.s64.s32 	%rd34, %r95;
	add.s64 	%rd35, %rd5, %rd34;
	ld.global.s8 	%r96, [%rd35];
	cvt.s64.s32 	%rd36, %r119;
	mul.wide.s32 	%rd37, %r119, 4;
	add.s64 	%rd38, %rd4, %rd37;
	ld.global.u32 	%r97, [%rd38+-4];
	add.s64 	%rd39, %rd5, %rd36;
	ld.global.s8 	%r98, [%rd39+-1];
	sub.s32 	%r99, %r97, %r98;
	div.s32 	%r100, %r99, %r20;
	mad.lo.s32 	%r101, %r21, %r96, %r100;
	mul.wide.u32 	%rd40, %r119, 4;
	add.s64 	%rd41, %rd4, %rd40;
	st.global.u32 	[%rd41], %r101;
	ld.global.s8 	%r102, [%rd35+1];
	ld.global.s8 	%r103, [%rd39];
	sub.s32 	%r104, %r101, %r103;
	div.s32 	%r105, %r104, %r20;
	mad.lo.s32 	%r106, %r21, %r102, %r105;
	st.global.u32 	[%rd41+4], %r106;
	add.s32 	%r119, %r119, 2;
$L__BB0_11:
	and.b32  	%r107, %r1, 1;
	setp.eq.b32 	%p8, %r107, 1;
	not.pred 	%p9, %p8;
	@%p9 bra 	$L__BB0_13;
	add.s32 	%r108, %r2, %r119;
	cvt.s64.s32 	%rd42, %r108;
	add.s64 	%rd43, %rd5, %rd42;
	ld.global.s8 	%r109, [%rd43];
	cvt.s64.s32 	%rd44, %r119;
	mul.wide.s32 	%rd45, %r119, 4;
	add.s64 	%rd46, %rd4, %rd45;
	ld.global.u32 	%r110, [%rd46+-4];
	add.s64 	%rd47, %rd5, %rd44;
	ld.global.s8 	%r111, [%rd47+-1];
	sub.s32 	%r112, %r110, %r111;
	div.s32 	%r113, %r112, %r20;
	mad.lo.s32 	%r114, %r21, %r109, %r113;
	mul.wide.u32 	%rd48, %r119, 4;
	add.s64 	%rd49, %rd4, %rd48;
	st.global.u32 	[%rd49], %r114;
$L__BB0_13:
	ret;

}
	// .globl	_Z11seekPatternPciPiiS_ii
.visible .entry _Z11seekPatternPciPiiS_ii(
	.param .u64 .ptr .align 1 _Z11seekPatternPciPiiS_ii_param_0,
	.param .u32 _Z11seekPatternPciPiiS_ii_param_1,
	.param .u64 .ptr .align 1 _Z11seekPatternPciPiiS_ii_param_2,
	.param .u32 _Z11seekPatternPciPiiS_ii_param_3,
	.param .u64 .ptr .align 1 _Z11seekPatternPciPiiS_ii_param_4,
	.param .u32 _Z11seekPatternPciPiiS_ii_param_5,
	.param .u32 _Z11seekPatternPciPiiS_ii_param_6
)
{
	.local .align 8 .b8 	__local_depot1[8];
	.reg .b64 	%SP;
	.reg .b64 	%SPL;
	.reg .pred 	%p<9>;
	.reg .b16 	%rs<3>;
	.reg .b32 	%r<23>;
	.reg .b64 	%rd<21>;

	mov.u64 	%SPL, __local_depot1;
	cvta.local.u64 	%SP, %SPL;
	ld.param.u64 	%rd7, [_Z11seekPatternPciPiiS_ii_param_0];
	ld.param.u32 	%r9, [_Z11seekPatternPciPiiS_ii_param_1];
	ld.param.u64 	%rd8, [_Z11seekPatternPciPiiS_ii_param_2];
	ld.param.u32 	%r10, [_Z11seekPatternPciPiiS_ii_param_3];
	ld.param.u64 	%rd9, [_Z11seekPatternPciPiiS_ii_param_4];
	ld.param.u32 	%r11, [_Z11seekPatternPciPiiS_ii_param_6];
	sub.s32 	%r1, %r9, %r10;
	setp.lt.s32 	%p1, %r1, 0;
	@%p1 bra 	$L__BB1_9;
	mov.u32 	%r13, %tid.x;
	add.s32 	%r2, %r10, -1;
	mad.lo.s32 	%r14, %r13, %r1, %r13;
	sub.s32 	%r15, %r14, %r10;
	add.s32 	%r3, %r15, 1;
	mul.lo.s32 	%r16, %r9, %r13;
	cvt.s64.s32 	%rd1, %r16;
	add.u64 	%rd10, %SP, 0;
	add.u64 	%rd2, %SPL, 0;
	cvta.to.global.u64 	%rd3, %rd8;
	cvta.to.global.u64 	%rd4, %rd9;
	cvta.to.global.u64 	%rd5, %rd7;
	mov.b32 	%r21, 0;
	mov.u64 	%rd18, $str;
$L__BB1_2:
	mov.u32 	%r4, %r21;
	setp.lt.s32 	%p2, %r10, 1;
	cvt.u64.u32 	%rd11, %r4;
	add.s64 	%rd6, %rd11, %rd1;
	shl.b64 	%rd12, %rd6, 2;
	add.s64 	%rd13, %rd3, %rd12;
	ld.global.u32 	%r17, [%rd13];
	setp.ne.s32 	%p3, %r17, %r11;
	or.pred  	%p4, %p3, %p2;
	@%p4 bra 	$L__BB1_8;
	add.s32 	%r5, %r3, %r4;
	mov.b32 	%r22, 0;
$L__BB1_4:
	cvt.u64.u32 	%rd14, %r22;
	add.s64 	%rd15, %rd4, %rd14;
	ld.global.u8 	%rs1, [%rd15];
	add.s64 	%rd16, %rd6, %rd14;
	add.s64 	%rd17, %rd5, %rd16;
	ld.global.u8 	%rs2, [%rd17];
	setp.ne.s16 	%p5, %rs1, %rs2;
	@%p5 bra 	$L__BB1_8;
	setp.ne.s32 	%p6, %r22, %r2;
	@%p6 bra 	$L__BB1_7;
	st.local.u32 	[%rd2], %r5;
	cvta.global.u64 	%rd19, %rd18;
	{ // callseq 0, 0
	.param .b64 param0;
	st.param.b64 	[param0], %rd19;
	.param .b64 param1;
	st.param.b64 	[param1], %rd10;
	.param .b32 retval0;
	call.uni (retval0), 
	vprintf, 
	(
	param0, 
	param1
	);
	ld.param.b32 	%r19, [retval0];
	} // callseq 0
$L__BB1_7:
	add.s32 	%r22, %r22, 1;
	setp.ne.s32 	%p7, %r22, %r10;
	@%p7 bra 	$L__BB1_4;
$L__BB1_8:
	add.s32 	%r21, %r4, 1;
	setp.ne.s32 	%p8, %r4, %r1;
	@%p8 bra 	$L__BB1_2;
$L__BB1_9:
	ret;

}


// ===== COMPILED SASS (sm_100) =====

	.target	sm_100

	.elftype	@"ET_EXEC"


//--------------------- .note.nv.tkinfo           --------------------------
	.section	.note.nv.tkinfo,"",@"SHT_NOTE"
	.sectionflags	@"SHF_NOTE_NV_TKINFO"
	.tkinfo
        /*0018*/ 	.word	0x00000002
        /*0030*/ 	.string	""
        /*0030*/ 	.string	"ptxas"
        /*0030*/ 	.string	"Cuda compilation tools, release 13.0, V13.0.88"
        /*0030*/ 	.string	"Build cuda_13.0.r13.0/compiler.36424714_0"
        /*0030*/ 	.string	"-arch sm_100 -m 64 "



//--------------------- .note.nv.cuinfo           --------------------------
	.section	.note.nv.cuinfo,"",@"SHT_NOTE"
	.sectionflags	@"SHF_NOTE_NV_CUINFO"
        /*0018*/ 	.short	0x0002
        /*001a*/ 	.short	0x0064
        /*001c*/ 	.short	0x0082
	.zero		2


//--------------------- .nv.info                  --------------------------
	.section	.nv.info,"",@"SHT_CUDA_INFO"
	.align	4


	//----- nvinfo : EIATTR_REGCOUNT
	.align		4
        /*0000*/ 	.byte	0x04, 0x2f
        /*0002*/ 	.short	(.L_2 - .L_1)
	.align		4
.L_1:
        /*0004*/ 	.word	index@(_Z14findIfExistsCuPciPiiii)
        /*0008*/ 	.word	0x0000001f


	//----- nvinfo : EIATTR_FRAME_SIZE
	.align		4
.L_2:
        /*000c*/ 	.byte	0x04, 0x11
        /*000e*/ 	.short	(.L_4 - .L_3)
	.align		4
.L_3:
        /*0010*/ 	.word	index@(_Z14findIfExistsCuPciPiiii)
        /*0014*/ 	.word	0x00000000


	//----- nvinfo : EIATTR_REGCOUNT
	.align		4
.L_4:
        /*0018*/ 	.byte	0x04, 0x2f
        /*001a*/ 	.short	(.L_6 - .L_5)
	.align		4
.L_5:
        /*001c*/ 	.word	index@(_Z11seekPatternPciPiiS_ii)
        /*0020*/ 	.word	0x00000020


	//----- nvinfo : EIATTR_FRAME_SIZE
	.align		4
.L_6:
        /*0024*/ 	.byte	0x04, 0x11
        /*0026*/ 	.short	(.L_8 - .L_7)
	.align		4
.L_7:
        /*0028*/ 	.word	index@(_Z11seekPatternPciPiiS_ii)
        /*002c*/ 	.word	0x00000008


	//----- nvinfo : EIATTR_MIN_STACK_SIZE
	.align		4
.L_8:
        /*0030*/ 	.byte	0x04, 0x12
        /*0032*/ 	.short	(.L_10 - .L_9)
	.align		4
.L_9:
        /*0034*/ 	.word	index@(_Z11seekPatternPciPiiS_ii)
        /*0038*/ 	.word	0x00000008


	//----- nvinfo : EIATTR_MIN_STACK_SIZE
	.align		4
.L_10:
        /*003c*/ 	.byte	0x04, 0x12
        /*003e*/ 	.short	(.L_12 - .L_11)
	.align		4
.L_11:
        /*0040*/ 	.word	index@(_Z14findIfExistsCuPciPiiii)
        /*0044*/ 	.word	0x00000000
.L_12:


//--------------------- .nv.compat                --------------------------
	.section	.nv.compat,"",@"SHT_CUDA_COMPAT_INFO"
	.align	4
        /*0000*/ 	.byte	0x02, 0x09, 0x00, 0x00, 0x02, 0x02, 0x01, 0x00, 0x02, 0x05, 0x05, 0x00, 0x03, 0x07, 0x01, 0x01
        /*0010*/ 	.byte	0x02, 0x03, 0x00, 0x00, 0x02, 0x06, 0x01, 0x00, 0x04, 0x0b, 0x08, 0x00, 0x09, 0x00, 0x00, 0x00
        /*0020*/ 	.byte	0x00, 0x00, 0x00, 0x00


//--------------------- .nv.info._Z11seekPatternPciPiiS_ii --------------------------
	.section	.nv.info._Z11seekPatternPciPiiS_ii,"",@"SHT_CUDA_INFO"
	.sectionflags	@""
	.align	4


	//----- nvinfo : EIATTR_CUDA_API_VERSION
	.align		4
        /*0000*/ 	.byte	0x04, 0x37
        /*0002*/ 	.short	(.L_14 - .L_13)
.L_13:
        /*0004*/ 	.word	0x00000082


	//----- nvinfo : EIATTR_KPARAM_INFO
	.align		4
.L_14:
        /*0008*/ 	.byte	0x04, 0x17
        /*000a*/ 	.short	(.L_16 - .L_15)
.L_15:
        /*000c*/ 	.word	0x00000000
        /*0010*/ 	.short	0x0006
        /*0012*/ 	.short	0x002c
        /*0014*/ 	.byte	0x00, 0xf0, 0x11, 0x00


	//----- nvinfo : EIATTR_KPARAM_INFO
	.align		4
.L_16:
        /*0018*/ 	.byte	0x04, 0x17
        /*001a*/ 	.short	(.L_18 - .L_17)
.L_17:
        /*001c*/ 	.word	0x00000000
        /*0020*/ 	.short	0x0005
        /*0022*/ 	.short	0x0028
        /*0024*/ 	.byte	0x00, 0xf0, 0x11, 0x00


	//----- nvinfo : EIATTR_KPARAM_INFO
	.align		4
.L_18:
        /*0028*/ 	.byte	0x04, 0x17
        /*002a*/ 	.short	(.L_20 - .L_19)
.L_19:
        /*002c*/ 	.word	0x00000000
        /*0030*/ 	.short	0x0004
        /*0032*/ 	.short	0x0020
        /*0034*/ 	.byte	0x00, 0xf5, 0x21, 0x00


	//----- nvinfo : EIATTR_KPARAM_INFO
	.align		4
.L_20:
        /*0038*/ 	.byte	0x04, 0x17
        /*003a*/ 	.short	(.L_22 - .L_21)
.L_21:
        /*003c*/ 	.word	0x00000000
        /*0040*/ 	.short	0x0003
        /*0042*/ 	.short	0x0018
        /*0044*/ 	.byte	0x00, 0xf0, 0x11, 0x00


	//----- nvinfo : EIATTR_KPARAM_INFO
	.align		4
.L_22:
        /*0048*/ 	.byte	0x04, 0x17
        /*004a*/ 	.short	(.L_24 - .L_23)
.L_23:
        /*004c*/ 	.word	0x00000000
        /*0050*/ 	.short	0x0002
        /*0052*/ 	.short	0x0010
        /*0054*/ 	.byte	0x00, 0xf5, 0x21, 0x00


	//----- nvinfo : EIATTR_KPARAM_INFO
	.align		4
.L_24:
        /*0058*/ 	.byte	0x04, 0x17
        /*005a*/ 	.short	(.L_26 - .L_25)
.L_25:
        /*005c*/ 	.word	0x00000000
        /*0060*/ 	.short	0x0001
        /*0062*/ 	.short	0x0008
        /*0064*/ 	.byte	0x00, 0xf0, 0x11, 0x00


	//----- nvinfo : EIATTR_KPARAM_INFO
	.align		4
.L_26:
        /*0068*/ 	.byte	0x04, 0x17
        /*006a*/ 	.short	(.L_28 - .L_27)
.L_27:
        /*006c*/ 	.word	0x00000000
        /*0070*/ 	.short	0x0000
        /*0072*/ 	.short	0x0000
        /*0074*/ 	.byte	0x00, 0xf5, 0x21, 0x00


	//----- nvinfo : EIATTR_SPARSE_MMA_MASK
	.align		4
.L_28:
        /*0078*/ 	.byte	0x03, 0x50
        /*007a*/ 	.short	0x0000


	//----- nvinfo : EIATTR_MAXREG_COUNT
	.align		4
        /*007c*/ 	.byte	0x03, 0x1b
        /*007e*/ 	.short	0x00ff


	//----- nvinfo : EIATTR_EXTERNS
	.align		4
        /*0080*/ 	.byte	0x04, 0x0f
        /*0082*/ 	.short	(.L_30 - .L_29)


	//   ....[0]....
	.align		4
.L_29:
        /*0084*/ 	.word	index@(vprintf)


	//----- nvinfo : EIATTR_MERCURY_ISA_VERSION
	.align		4
.L_30:
        /*0088*/ 	.byte	0x03, 0x5f
        /*008a*/ 	.short	0x0101


	//----- nvinfo : EIATTR_VRC_CTA_INIT_COUNT
	.align		4
        /*008c*/ 	.byte	0x02, 0x4a
	.zero		1
	.zero		1


	//----- nvinfo : EIATTR_SYSCALL_OFFSETS
	.align		4
        /*0090*/ 	.byte	0x04, 0x46
        /*0092*/ 	.short	(.L_32 - .L_31)


	//   ....[0]....
.L_31:
        /*0094*/ 	.word	0x00000370


	//----- nvinfo : EIATTR_EXIT_INSTR_OFFSETS
	.align		4
.L_32:
        /*0098*/ 	.byte	0x04, 0x1c
        /*009a*/ 	.short	(.L_34 - .L_33)


	//   ....[0]....
.L_33:
        /*009c*/ 	.word	0x00000080


	//   ....[1]....
        /*00a0*/ 	.word	0x00000400


	//----- nvinfo : EIATTR_CRS_STACK_SIZE
	.align		4
.L_34:
        /*00a4*/ 	.byte	0x04, 0x1e
        /*00a6*/ 	.short	(.L_36 - .L_35)
.L_35:
        /*00a8*/ 	.word	0x00000000


	//----- nvinfo : EIATTR_CBANK_PARAM_SIZE
	.align		4
.L_36:
        /*00ac*/ 	.byte	0x03, 0x19
        /*00ae*/ 	.short	0x0030


	//----- nvinfo : EIATTR_PARAM_CBANK
	.align		4
        /*00b0*/ 	.byte	0x04, 0x0a
        /*00b2*/ 	.short	(.L_38 - .L_37)
	.align		4
.L_37:
        /*00b4*/ 	.word	index@(.nv.constant0._Z11seekPatternPciPiiS_ii)
        /*00b8*/ 	.short	0x0380
        /*00ba*/ 	.short	0x0030


	//----- nvinfo : EIATTR_SW_WAR
	.align		4
.L_38:
        /*00bc*/ 	.byte	0x04, 0x36
        /*00be*/ 	.short	(.L_40 - .L_39)
.L_39:
        /*00c0*/ 	.word	0x00000008
.L_40:


//--------------------- .nv.info._Z14findIfExistsCuPciPiiii --------------------------
	.section	.nv.info._Z14findIfExistsCuPciPiiii,"",@"SHT_CUDA_INFO"
	.sectionflags	@""
	.align	4


	//----- nvinfo : EIATTR_CUDA_API_VERSION
	.align		4
        /*0000*/ 	.byte	0x04, 0x37
        /*0002*/ 	.short	(.L_42 - .L_41)
.L_41:
        /*0004*/ 	.word	0x00000082


	//----- nvinfo : EIATTR_KPARAM_INFO
	.align		4
.L_42:
        /*0008*/ 	.byte	0x04, 0x17
        /*000a*/ 	.short	(.L_44 - .L_43)
.L_43:
        /*000c*/ 	.word	0x00000000
        /*0010*/ 	.short	0x0005
        /*0012*/ 	.short	0x0020
        /*0014*/ 	.byte	0x00, 0xf0, 0x11, 0x00


	//----- nvinfo : EIATTR_KPARAM_INFO
	.align		4
.L_44:
        /*0018*/ 	.byte	0x04, 0x17
        /*001a*/ 	.short	(.L_46 - .L_45)
.L_45:
        /*001c*/ 	.word	0x00000000
        /*0020*/ 	.short	0x0004
        /*0022*/ 	.short	0x001c
        /*0024*/ 	.byte	0x00, 0xf0, 0x11, 0x00


	//----- nvinfo : EIATTR_KPARAM_INFO
	.align		4
.L_46:
        /*0028*/ 	.byte	0x04, 0x17
        /*002a*/ 	.short	(.L_48 - .L_47)
.L_47:
        /*002c*/ 	.word	0x00000000
        /*0030*/ 	.short	0x0003
        /*0032*/ 	.short	0x0018
        /*0034*/ 	.byte	0x00, 0xf0, 0x11, 0x00


	//----- nvinfo : EIATTR_KPARAM_INFO
	.align		4
.L_48:
        /*0038*/ 	.byte	0x04, 0x17
        /*003a*/ 	.short	(.L_50 - .L_49)
.L_49:
        /*003c*/ 	.word	0x00000000
        /*0040*/ 	.short	0x0002
        /*0042*/ 	.short	0x0010
        /*0044*/ 	.byte	0x00, 0xf5, 0x21, 0x00


	//----- nvinfo : EIATTR_KPARAM_INFO
	.align		4
.L_50:
        /*0048*/ 	.byte	0x04, 0x17
        /*004a*/ 	.short	(.L_52 - .L_51)
.L_51:
        /*004c*/ 	.word	0x00000000
        /*0050*/ 	.short	0x0001
        /*0052*/ 	.short	0x0008
        /*0054*/ 	.byte	0x00, 0xf0, 0x11, 0x00


	//----- nvinfo : EIATTR_KPARAM_INFO
	.align		4
.L_52:
        /*0058*/ 	.byte	0x04, 0x17
        /*005a*/ 	.short	(.L_54 - .L_53)
.L_53:
        /*005c*/ 	.word	0x00000000
        /*0060*/ 	.short	0x0000
        /*0062*/ 	.short	0x0000
        /*0064*/ 	.byte	0x00, 0xf5, 0x21, 0x00


	//----- nvinfo : EIATTR_SPARSE_MMA_MASK
	.align		4
.L_54:
        /*0068*/ 	.byte	0x03, 0x50
        /*006a*/ 	.short	0x0000


	//----- nvinfo : EIATTR_MAXREG_COUNT
	.align		4
        /*006c*/ 	.byte	0x03, 0x1b
        /*006e*/ 	.short	0x00ff


	//----- nvinfo : EIATTR_MERCURY_ISA_VERSION
	.align		4
        /*0070*/ 	.byte	0x03, 0x5f
        /*0072*/ 	.short	0x0101


	//----- nvinfo : EIATTR_VRC_CTA_INIT_COUNT
	.align		4
        /*0074*/ 	.byte	0x02, 0x4a
	.zero		1
	.zero		1


	//----- nvinfo : EIATTR_EXIT_INSTR_OFFSETS
	.align		4
        /*0078*/ 	.byte	0x04, 0x1c
        /*007a*/ 	.short	(.L_56 - .L_55)


	//   ....[0]....
.L_55:
        /*007c*/ 	.word	0x000000b0


	//   ....[1]....
        /*0080*/ 	.word	0x00000da0


	//   ....[2]....
        /*0084*/ 	.word	0x00001440


	//   ....[3]....
        /*0088*/ 	.word	0x00001840


	//   ....[4]....
        /*008c*/ 	.word	0x00001ac0


	//----- nvinfo : EIATTR_CBANK_PARAM_SIZE
	.align		4
.L_56:
        /*0090*/ 	.byte	0x03, 0x19
        /*0092*/ 	.short	0x0024


	//----- nvinfo : EIATTR_PARAM_CBANK
	.align		4
        /*0094*/ 	.byte	0x04, 0x0a
        /*0096*/ 	.short	(.L_58 - .L_57)
	.align		4
.L_57:
        /*0098*/ 	.word	index@(.nv.constant0._Z14findIfExistsCuPciPiiii)
        /*009c*/ 	.short	0x0380
        /*009e*/ 	.short	0x0024


	//----- nvinfo : EIATTR_SW_WAR
	.align		4
.L_58:
        /*00a0*/ 	.byte	0x04, 0x36
        /*00a2*/ 	.short	(.L_60 - .L_59)
.L_59:
        /*00a4*/ 	.word	0x00000008
.L_60:


//--------------------- .nv.callgraph             --------------------------
	.section	.nv.callgraph,"",@"SHT_CUDA_CALLGRAPH"
	.align	4
	.sectionentsize	8
	.align		4
        /*0000*/ 	.word	0x00000000
	.align		4
        /*0004*/ 	.word	0xffffffff
	.align		4
        /*0008*/ 	.word	index@(_Z11seekPatternPciPiiS_ii)
	.align		4
        /*000c*/ 	.word	index@(vprintf)
	.align		4
        /*0010*/ 	.word	0x00000000
	.align		4
        /*0014*/ 	.word	0xfffffffe
	.align		4
        /*0018*/ 	.word	0x00000000
	.align		4
        /*001c*/ 	.word	0xfffffffd
	.align		4
        /*0020*/ 	.word	0x00000000
	.align		4
        /*0024*/ 	.word	0xfffffffc


//--------------------- .nv.constant4             --------------------------
	.section	.nv.constant4,"a",@progbits
	.align	8
	.align		8
.nv.constant4:
        /*0000*/ 	.dword	vprintf
	.align		8
        /*0008*/ 	.dword	$str


//--------------------- .text._Z11seekPatternPciPiiS_ii --------------------------
	.section	.text._Z11seekPatternPciPiiS_ii,"ax",@progbits
	.align	128
        .global         _Z11seekPatternPciPiiS_ii
        .type           _Z11seekPatternPciPiiS_ii,@function
        .size           _Z11seekPatternPciPiiS_ii,(.L_x_12 - _Z11seekPatternPciPiiS_ii)
        .other          _Z11seekPatternPciPiiS_ii,@"STO_CUDA_ENTRY STV_DEFAULT"
_Z11seekPatternPciPiiS_ii:
.text._Z11seekPatternPciPiiS_ii:
[----:B------:R-:W0:Y:S08]  /*0000*/  LDC R1, c[0x0][0x37c] ;  /* 0x0000df00ff017b82 */ /* 0x000e300000000800 */
[----:B------:R-:W1:Y:S01]  /*0010*/  LDC R2, c[0x0][0x398] ;  /* 0x0000e600ff027b82 */ /* 0x000e620000000800 */
[----:B------:R-:W1:Y:S01]  /*0020*/  LDCU UR5, c[0x0][0x388] ;  /* 0x00007100ff0577ac */ /* 0x000e620008000800 */
[----:B0-----:R-:W-:Y:S01]  /*0030*/  VIADD R1, R1, 0xfffffff8 ;  /* 0xfffffff801017836 */ /* 0x001fe20000000000 */
[----:B------:R-:W0:Y:S04]  /*0040*/  LDCU UR4, c[0x0][0x2f8] ;  /* 0x00005f00ff0477ac */ /* 0x000e280008000800 */
[----:B0-----:R-:W-:-:S02]  /*0050*/  IADD3 R17, P1, PT, R1, UR4, RZ ;  /* 0x0000000401117c10 */ /* 0x001fc4000ff3e0ff */
[----:B-1----:R-:W-:-:S04]  /*0060*/  IADD3 R29, PT, PT, -R2, UR5, RZ ;  /* 0x00000005021d7c10 */ /* 0x002fc8000fffe1ff */
[----:B------:R-:W-:-:S13]  /*0070*/  ISETP.GE.AND P0, PT, R29, RZ, PT ;  /* 0x000000ff1d00720c */ /* 0x000fda0003f06270 */
[----:B------:R-:W-:Y:S05]  /*0080*/  @!P0 EXIT ;  /* 0x000000000000894d */ /* 0x000fea0003800000 */
[----:B------:R-:W0:Y:S01]  /*0090*/  S2R R0, SR_TID.X ;  /* 0x0000000000007919 */ /* 0x000e220000002100 */
[----:B------:R-:W1:Y:S01]  /*00a0*/  LDCU UR4, c[0x0][0x2fc] ;  /* 0x00005f80ff0477ac */ /* 0x000e620008000800 */
[----:B------:R-:W-:Y:S02]  /*00b0*/  VIADD R25, R2, 0xffffffff ;  /* 0xffffffff02197836 */ /* 0x000fe40000000000 */
[----:B------:R-:W-:Y:S01]  /*00c0*/  IMAD.MOV.U32 R24, RZ, RZ, RZ ;  /* 0x000000ffff187224 */ /* 0x000fe200078e00ff */
[----:B------:R-:W2:Y:S01]  /*00d0*/  LDCU.64 UR36, c[0x0][0x358] ;  /* 0x00006b00ff2477ac */ /* 0x000ea20008000a00 */
[----:B------:R-:W3:Y:S01]  /*00e0*/  LDCU UR42, c[0x0][0x398] ;  /* 0x00007300ff2a77ac */ /* 0x000ee20008000800 */
[----:B------:R-:W4:Y:S01]  /*00f0*/  LDCU.64 UR38, c[0x0][0x3a0] ;  /* 0x00007400ff2677ac */ /* 0x000f220008000a00 */
[----:B------:R-:W0:Y:S01]  /*0100*/  LDCU.64 UR40, c[0x0][0x380] ;  /* 0x00007000ff2877ac */ /* 0x000e220008000a00 */
[----:B-1----:R-:W-:Y:S02]  /*0110*/  IMAD.X R16, RZ, RZ, UR4, P1 ;  /* 0x00000004ff107e24 */ /* 0x002fe400088e06ff */
[----:B0-----:R-:W-:-:S02]  /*0120*/  IMAD R27, R29, R0, R0 ;  /* 0x000000001d1b7224 */ /* 0x001fc400078e0200 */
[----:B------:R-:W-:-:S03]  /*0130*/  IMAD R23, R0, UR5, RZ ;  /* 0x0000000500177c24 */ /* 0x000fc6000f8e02ff */
[----:B--234-:R-:W-:-:S07]  /*0140*/  IADD3 R27, PT, PT, R27, 0x1, -R2 ;  /* 0x000000011b1b7810 */ /* 0x01cfce0007ffe802 */
.L_x_5:
[----:B------:R-:W0:Y:S01]  /*0150*/  LDCU.64 UR4, c[0x0][0x390] ;  /* 0x00007200ff0477ac */ /* 0x000e220008000a00 */
[C---:B------:R-:W-:Y:S01]  /*0160*/  IADD3 R22, P0, PT, R23.reuse, R24, RZ ;  /* 0x0000001817167210 */ /* 0x040fe20007f1e0ff */
[----:B------:R-:W1:Y:S03]  /*0170*/  LDC R0, c[0x0][0x398] ;  /* 0x0000e600ff007b82 */ /* 0x000e660000000800 */
[----:B------:R-:W-:Y:S02]  /*0180*/  LEA.HI.X.SX32 R19, R23, RZ, 0x1, P0 ;  /* 0x000000ff17137211 */ /* 0x000fe400000f0eff */
[C---:B0-----:R-:W-:Y:S01]  /*0190*/  LEA R2, P0, R22.reuse, UR4, 0x2 ;  /* 0x0000000416027c11 */ /* 0x041fe2000f8010ff */
[----:B------:R-:W0:Y:S03]  /*01a0*/  LDCU UR4, c[0x0][0x3ac] ;  /* 0x00007580ff0477ac */ /* 0x000e260008000800 */
[----:B------:R-:W-:-:S05]  /*01b0*/  LEA.HI.X R3, R22, UR5, R19, 0x2, P0 ;  /* 0x0000000516037c11 */ /* 0x000fca00080f1413 */
[----:B------:R-:W0:Y:S01]  /*01c0*/  LDG.E R2, desc[UR36][R2.64] ;  /* 0x0000002402027981 */ /* 0x000e22000c1e1900 */
[----:B-1----:R-:W-:Y:S01]  /*01d0*/  ISETP.GE.AND P0, PT, R0, 0x1, PT ;  /* 0x000000010000780c */ /* 0x002fe20003f06270 */
[----:B------:R-:W-:Y:S03]  /*01e0*/  BSSY.RECONVERGENT B7, `(.L_x_0) ;  /* 0x000001e000077945 */ /* 0x000fe60003800200 */
[----:B0-----:R-:W-:-:S13]  /*01f0*/  ISETP.NE.OR P0, PT, R2, UR4, !P0 ;  /* 0x0000000402007c0c */ /* 0x001fda000c705670 */
[----:B------:R-:W-:Y:S05]  /*0200*/  @P0 BRA `(.L_x_1) ;  /* 0x00000000006c0947 */ /* 0x000fea0003800000 */
[----:B------:R-:W-:Y:S02]  /*0210*/  IMAD.IADD R2, R27, 0x1, R24 ;  /* 0x000000011b027824 */ /* 0x000fe400078e0218 */
[----:B------:R-:W-:-:S07]  /*0220*/  IMAD.MOV.U32 R18, RZ, RZ, RZ ;  /* 0x000000ffff127224 */ /* 0x000fce00078e00ff */
.L_x_4:
[----:B------:R-:W-:Y:S02]  /*0230*/  IADD3 R4, P0, PT, R18, UR38, RZ ;  /* 0x0000002612047c10 */ /* 0x000fe4000ff1e0ff */
[----:B------:R-:W-:-:S03]  /*0240*/  IADD3 R6, P1, P2, R22, UR40, R18 ;  /* 0x0000002816067c10 */ /* 0x000fc6000fa3e012 */
[----:B------:R-:W-:Y:S01]  /*0250*/  IMAD.X R5, RZ, RZ, UR39, P0 ;  /* 0x00000027ff057e24 */ /* 0x000fe200080e06ff */
[----:B------:R-:W-:-:S04]  /*0260*/  IADD3.X R7, PT, PT, R19, UR41, RZ, P1, P2 ;  /* 0x0000002913077c10 */ /* 0x000fc80008fe44ff */
[----:B------:R-:W2:Y:S04]  /*0270*/  LDG.E.U8 R4, desc[UR36][R4.64] ;  /* 0x0000002404047981 */ /* 0x000ea8000c1e1100 */
[----:B------:R-:W2:Y:S02]  /*0280*/  LDG.E.U8 R7, desc[UR36][R6.64] ;  /* 0x0000002406077981 */ /* 0x000ea4000c1e1100 */
[----:B--2---:R-:W-:-:S13]  /*0290*/  ISETP.NE.AND P0, PT, R4, R7, PT ;  /* 0x000000070400720c */ /* 0x004fda0003f05270 */
[----:B------:R-:W-:Y:S05]  /*02a0*/  @P0 BRA `(.L_x_1) ;  /* 0x0000000000440947 */ /* 0x000fea0003800000 */
[----:B------:R-:W-:Y:S01]  /*02b0*/  ISETP.NE.AND P0, PT, R18, R25, PT ;  /* 0x000000191200720c */ /* 0x000fe20003f05270 */
[----:B------:R-:W-:-:S12]  /*02c0*/  BSSY.RECONVERGENT B6, `(.L_x_2) ;  /* 0x000000c000067945 */ /* 0x000fd80003800200 */
[----:B------:R-:W-:Y:S05]  /*02d0*/  @P0 BRA `(.L_x_3) ;  /* 0x0000000000280947 */ /* 0x000fea0003800000 */
[----:B------:R-:W-:Y:S01]  /*02e0*/  MOV R8, 0x0 ;  /* 0x0000000000087802 */ /* 0x000fe20000000f00 */
[----:B------:R0:W-:Y:S01]  /*02f0*/  STL [R1], R2 ;  /* 0x0000000201007387 */ /* 0x0001e20000100800 */
[----:B------:R-:W1:Y:S01]  /*0300*/  LDCU.64 UR4, c[0x4][0x8] ;  /* 0x01000100ff0477ac */ /* 0x000e620008000a00 */
[----:B------:R-:W-:Y:S02]  /*0310*/  IMAD.MOV.U32 R6, RZ, RZ, R17 ;  /* 0x000000ffff067224 */ /* 0x000fe400078e0011 */
[----:B------:R-:W-:Y:S01]  /*0320*/  IMAD.MOV.U32 R7, RZ, RZ, R16 ;  /* 0x000000ffff077224 */ /* 0x000fe200078e0010 */
[----:B------:R-:W2:Y:S01]  /*0330*/  LDC.64 R8, c[0x4][R8] ;  /* 0x0100000008087b82 */ /* 0x000ea20000000a00 */
[----:B-1----:R-:W-:Y:S02]  /*0340*/  IMAD.U32 R4, RZ, RZ, UR4 ;  /* 0x00000004ff047e24 */ /* 0x002fe4000f8e00ff */
[----:B0-----:R-:W-:-:S07]  /*0350*/  IMAD.U32 R5, RZ, RZ, UR5 ;  /* 0x00000005ff057e24 */ /* 0x001fce000f8e00ff */
[----:B------:R-:W-:-:S07]  /*0360*/  LEPC R20, `(.L_x_3) ;  /* 0x000000001014794e */ /* 0x000fce0000000000 */
[----:B--2---:R-:W-:Y:S05]  /*0370*/  CALL.ABS.NOINC R8 ;  /* 0x0000000008007343 */ /* 0x004fea0003c00000 */
.L_x_3:
[----:B------:R-:W-:Y:S05]  /*0380*/  BSYNC.RECONVERGENT B6 ;  /* 0x0000000000067941 */ /* 0x000fea0003800200 */
.L_x_2:
[----:B------:R-:W-:-:S05]  /*0390*/  VIADD R18, R18, 0x1 ;  /* 0x0000000112127836 */ /* 0x000fca0000000000 */
[----:B------:R-:W-:-:S13]  /*03a0*/  ISETP.NE.AND P0, PT, R18, UR42, PT ;  /* 0x0000002a12007c0c */ /* 0x000fda000bf05270 */
[----:B------:R-:W-:Y:S05]  /*03b0*/  @P0 BRA `(.L_x_4) ;  /* 0xfffffffc009c0947 */ /* 0x000fea000383ffff */
.L_x_1:
[----:B------:R-:W-:Y:S05]  /*03c0*/  BSYNC.RECONVERGENT B7 ;  /* 0x0000000000077941 */ /* 0x000fea0003800200 */
.L_x_0:
[C---:B------:R-:W-:Y:S01]  /*03d0*/  ISETP.NE.AND P0, PT, R24.reuse, R29, PT ;  /* 0x0000001d1800720c */ /* 0x040fe20003f05270 */
[----:B------:R-:W-:-:S12]  /*03e0*/  VIADD R24, R24, 0x1 ;  /* 0x0000000118187836 */ /* 0x000fd80000000000 */
[----:B------:R-:W-:Y:S05]  /*03f0*/  @P0 BRA `(.L_x_5) ;  /* 0xfffffffc00540947 */ /* 0x000fea000383ffff */
[----:B------:R-:W-:Y:S05]  /*0400*/  EXIT ;  /* 0x000000000000794d */ /* 0x000fea0003800000 */
.L_x_6:
[----:B------:R-:W-:-:S00]  /*0410*/  BRA `(.L_x_6) ;  /* 0xfffffffc00fc7947 */ /* 0x000fc0000383ffff */
[----:B------:R-:W-:-:S00]  /*0420*/  NOP ;  /* 0x0000000000007918 */ /* 0x000fc00000000000 */
        /* <DEDUP_REMOVED lines=13> */
.L_x_12:


//--------------------- .text._Z14findIfExistsCuPciPiiii --------------------------
	.section	.text._Z14findIfExistsCuPciPiiii,"ax",@progbits
	.align	128
        .global         _Z14findIfExistsCuPciPiiii
        .type           _Z14findIfExistsCuPciPiiii,@function
        .size           _Z14findIfExistsCuPciPiiii,(.L_x_13 - _Z14findIfExistsCuPciPiiii)
        .other          _Z14findIfExistsCuPciPiiii,@"STO_CUDA_ENTRY STV_DEFAULT"
_Z14findIfExistsCuPciPiiii:
.text._Z14findIfExistsCuPciPiiii:
[----:B------:R-:W-:Y:S01]  /*0000*/  LDC R1, c[0x0][0x37c] ;  /* 0x0000df00ff017b82 */ /* 0x000fe20000000800 */
[----:B------:R-:W0:Y:S07]  /*0010*/  S2R R7, SR_TID.X ;  /* 0x0000000000077919 */ /* 0x000e2e0000002100 */
[----:B------:R-:W1:Y:S01]  /*0020*/  LDC R4, c[0x0][0x398] ;  /* 0x0000e600ff047b82 */ /* 0x000e620000000800 */
[----:B------:R-:W1:Y:S01]  /*0030*/  LDCU UR4, c[0x0][0x388] ;  /* 0x00007100ff0477ac */ /* 0x000e620008000800 */
[----:B------:R-:W2:Y:S06]  /*0040*/  LDCU.64 UR6, c[0x0][0x358] ;  /* 0x00006b00ff0677ac */ /* 0x000eac0008000a00 */
[----:B------:R-:W3:Y:S01]  /*0050*/  LDC.64 R2, c[0x0][0x390] ;  /* 0x0000e400ff027b82 */ /* 0x000ee20000000a00 */
[----:B-1----:R-:W-:-:S04]  /*0060*/  IADD3 R0, PT, PT, -R4, UR4, RZ ;  /* 0x0000000404007c10 */ /* 0x002fc8000fffe1ff */
[----:B------:R-:W-:Y:S01]  /*0070*/  ISETP.GE.AND P0, PT, R0, 0x1, PT ;  /* 0x000000010000780c */ /* 0x000fe20003f06270 */
[----:B0-----:R-:W-:-:S04]  /*0080*/  IMAD R7, R7, UR4, RZ ;  /* 0x0000000407077c24 */ /* 0x001fc8000f8e02ff */
[----:B---3--:R-:W-:-:S05]  /*0090*/  IMAD.WIDE R2, R7, 0x4, R2 ;  /* 0x0000000407027825 */ /* 0x008fca00078e0202 */
[----:B--2---:R0:W-:Y:S03]  /*00a0*/  STG.E desc[UR6][R2.64], RZ ;  /* 0x000000ff02007986 */ /* 0x0041e6000c101906 */
[----:B------:R-:W-:Y:S05]  /*00b0*/  @!P0 EXIT ;  /* 0x000000000000894d */ /* 0x000fea0003800000 */
[----:B------:R-:W1:Y:S01]  /*00c0*/  LDCU.64 UR8, c[0x0][0x380] ;  /* 0x00007000ff0877ac */ /* 0x000e620008000a00 */
[----:B------:R-:W-:Y:S01]  /*00d0*/  VIADD R4, R4, -UR4 ;  /* 0x8000000404047c36 */ /* 0x000fe20008000000 */
[----:B------:R-:W-:Y:S01]  /*00e0*/  SHF.R.S32.HI R8, RZ, 0x1f, R7 ;  /* 0x0000001fff087819 */ /* 0x000fe20000011407 */
[----:B------:R-:W-:Y:S01]  /*00f0*/  IMAD.MOV.U32 R9, RZ, RZ, 0x1 ;  /* 0x00000001ff097424 */ /* 0x000fe200078e00ff */
[----:B------:R-:W-:Y:S02]  /*0100*/  LOP3.LUT R22, R0, 0x7, RZ, 0xc0, !PT ;  /* 0x0000000700167812 */ /* 0x000fe400078ec0ff */
[----:B------:R-:W-:Y:S02]  /*0110*/  ISETP.GT.U32.AND P0, PT, R4, -0x8, PT ;  /* 0xfffffff80400780c */ /* 0x000fe40003f04070 */
[----:B-1----:R-:W-:-:S04]  /*0120*/  IADD3 R10, P1, PT, R7, UR8, RZ ;  /* 0x00000008070a7c10 */ /* 0x002fc8000ff3e0ff */
[----:B------:R-:W-:-:S07]  /*0130*/  IADD3.X R11, PT, PT, R8, UR9, RZ, P1, !PT ;  /* 0x00000009080b7c10 */ /* 0x000fce0008ffe4ff */
[----:B------:R-:W-:Y:S05]  /*0140*/  @P0 BRA `(.L_x_7) ;  /* 0x0000000c00100947 */ /* 0x000fea0003800000 */
[----:B------:R-:W1:Y:S01]  /*0150*/  LDC R4, c[0x0][0x39c] ;  /* 0x0000e700ff047b82 */ /* 0x000e620000000800 */
[----:B------:R-:W2:Y:S01]  /*0160*/  LDCU.64 UR4, c[0x0][0x390] ;  /* 0x00007200ff0477ac */ /* 0x000ea20008000a00 */
[----:B------:R-:W-:Y:S01]  /*0170*/  LOP3.LUT R17, R0, 0x7ffffff8, RZ, 0xc0, !PT ;  /* 0x7ffffff800117812 */ /* 0x000fe200078ec0ff */
[----:B------:R-:W-:Y:S01]  /*0180*/  IMAD.MOV.U32 R16, RZ, RZ, RZ ;  /* 0x000000ffff107224 */ /* 0x000fe200078e00ff */
[----:B------:R-:W3:Y:S03]  /*0190*/  LDCU UR8, c[0x0][0x398] ;  /* 0x00007300ff0877ac */ /* 0x000ee60008000800 */
[----:B------:R-:W-:Y:S01]  /*01a0*/  IMAD.MOV R17, RZ, RZ, -R17 ;  /* 0x000000ffff117224 */ /* 0x000fe200078e0a11 */
[----:B------:R-:W4:Y:S01]  /*01b0*/  LDC R14, c[0x0][0x39c] ;  /* 0x0000e700ff0e7b82 */ /* 0x000f220000000800 */
[C---:B--2---:R-:W-:Y:S01]  /*01c0*/  LEA R20, P0, R7.reuse, UR4, 0x2 ;  /* 0x0000000407147c11 */ /* 0x044fe2000f8010ff */
[----:B------:R-:W2:Y:S03]  /*01d0*/  LDCU UR4, c[0x0][0x3a0] ;  /* 0x00007400ff0477ac */ /* 0x000ea60008000800 */
[----:B------:R-:W-:Y:S01]  /*01e0*/  LEA.HI.X R7, R7, UR5, R8, 0x2, P0 ;  /* 0x0000000507077c11 */ /* 0x000fe200080f1408 */
[----:B---3--:R-:W-:Y:S01]  /*01f0*/  IMAD.U32 R15, RZ, RZ, UR8 ;  /* 0x00000008ff0f7e24 */ /* 0x008fe2000f8e00ff */
[----:B-1----:R-:W-:-:S02]  /*0200*/  IABS R12, R4 ;  /* 0x00000004000c7213 */ /* 0x002fc40000000000 */
[----:B------:R-:W-:Y:S02]  /*0210*/  IADD3 R20, P0, PT, R20, 0x10, RZ ;  /* 0x0000001014147810 */ /* 0x000fe40007f1e0ff */
[----:B------:R-:W1:Y:S03]  /*0220*/  I2F.RP R6, R12 ;  /* 0x0000000c00067306 */ /* 0x000e660000209400 */
[----:B------:R-:W-:-:S05]  /*0230*/  IMAD.X R21, RZ, RZ, R7, P0 ;  /* 0x000000ffff157224 */ /* 0x000fca00000e0607 */
[----:B-1----:R-:W1:Y:S02]  /*0240*/  MUFU.RCP R6, R6 ;  /* 0x0000000600067308 */ /* 0x002e640000001000 */
[----:B-1----:R-:W-:-:S06]  /*0250*/  VIADD R4, R6, 0xffffffe ;  /* 0x0ffffffe06047836 */ /* 0x002fcc0000000000 */
[----:B------:R1:W3:Y:S02]  /*0260*/  F2I.FTZ.U32.TRUNC.NTZ R5, R4 ;  /* 0x0000000400057305 */ /* 0x0002e4000021f000 */
[----:B-1----:R-:W-:Y:S02]  /*0270*/  HFMA2 R4, -RZ, RZ, 0, 0 ;  /* 0x00000000ff047431 */ /* 0x002fe400000001ff */
[----:B---3--:R-:W-:-:S04]  /*0280*/  IMAD.MOV R13, RZ, RZ, -R5 ;  /* 0x000000ffff0d7224 */ /* 0x008fc800078e0a05 */
[----:B------:R-:W-:-:S04]  /*0290*/  IMAD R13, R13, R12, RZ ;  /* 0x0000000c0d0d7224 */ /* 0x000fc800078e02ff */
[----:B--2-4-:R-:W-:-:S07]  /*02a0*/  IMAD.HI.U32 R13, R5, R13, R4 ;  /* 0x0000000d050d7227 */ /* 0x014fce00078e0004 */
.L_x_8:
[----:B-1----:R-:W-:-:S04]  /*02b0*/  IADD3 R5, PT, PT, R16, 0x1, RZ ;  /* 0x0000000110057810 */ /* 0x002fc80007ffe0ff */
[C---:B------:R-:W-:Y:S01]  /*02c0*/  IADD3 R4, P0, PT, R5.reuse, R10, RZ ;  /* 0x0000000a05047210 */ /* 0x040fe20007f1e0ff */
[----:B------:R-:W-:-:S03]  /*02d0*/  IMAD.WIDE R8, R5, 0x4, R2 ;  /* 0x0000000405087825 */ /* 0x000fc600078e0202 */
[----:B------:R-:W-:-:S03]  /*02e0*/  LEA.HI.X.SX32 R5, R5, R11, 0x1, P0 ;  /* 0x0000000b05057211 */ /* 0x000fc600000f0eff */
[----:B------:R-:W2:Y:S04]  /*02f0*/  LDG.E R8, desc[UR6][R8.64+-0x4] ;  /* 0xfffffc0608087981 */ /* 0x000ea8000c1e1900 */
[----:B------:R-:W2:Y:S01]  /*0300*/  LDG.E.S8 R19, desc[UR6][R4.64+-0x1] ;  /* 0xffffff0604137981 */ /* 0x000ea2000c1e1300 */
[----:B------:R-:W-:-:S04]  /*0310*/  IADD3 R6, P0, PT, R15, R10, RZ ;  /* 0x0000000a0f067210 */ /* 0x000fc80007f1e0ff */
[----:B------:R-:W-:-:S05]  /*0320*/  LEA.HI.X.SX32 R7, R15, R11, 0x1, P0 ;  /* 0x0000000b0f077211 */ /* 0x000fca00000f0eff */
[----:B------:R-:W3:Y:S01]  /*0330*/  LDG.E.S8 R23, desc[UR6][R6.64] ;  /* 0x0000000606177981 */ /* 0x000ee2000c1e1300 */
[----:B--2---:R-:W-:Y:S01]  /*0340*/  IMAD.IADD R25, R8, 0x1, -R19 ;  /* 0x0000000108197824 */ /* 0x004fe200078e0a13 */
[----:B------:R-:W-:-:S04]  /*0350*/  IABS R19, R14 ;  /* 0x0000000e00137213 */ /* 0x000fc80000000000 */
[----:B------:R-:W-:Y:S02]  /*0360*/  IABS R18, R25 ;  /* 0x0000001900127213 */ /* 0x000fe40000000000 */
[----:B------:R-:W-:-:S03]  /*0370*/  LOP3.LUT R25, R25, R14, RZ, 0x3c, !PT ;  /* 0x0000000e19197212 */ /* 0x000fc600078e3cff */
[----:B------:R-:W-:Y:S01]  /*0380*/  IMAD.HI.U32 R13, R13, R18, RZ ;  /* 0x000000120d0d7227 */ /* 0x000fe200078e00ff */
[----:B------:R-:W-:-:S03]  /*0390*/  ISETP.GE.AND P2, PT, R25, RZ, PT ;  /* 0x000000ff1900720c */ /* 0x000fc60003f46270 */
[----:B------:R-:W-:-:S04]  /*03a0*/  IMAD.MOV R9, RZ, RZ, -R13 ;  /* 0x000000ffff097224 */ /* 0x000fc800078e0a0d */
[----:B------:R-:W-:Y:S01]  /*03b0*/  IMAD R9, R19, R9, R18 ;  /* 0x0000000913097224 */ /* 0x000fe200078e0212 */
[----:B------:R-:W-:-:S04]  /*03c0*/  LOP3.LUT R18, RZ, R14, RZ, 0x33, !PT ;  /* 0x0000000eff127212 */ /* 0x000fc800078e33ff */
[----:B------:R-:W-:-:S13]  /*03d0*/  ISETP.GT.U32.AND P1, PT, R12, R9, PT ;  /* 0x000000090c00720c */ /* 0x000fda0003f24070 */
[----:B------:R-:W-:Y:S02]  /*03e0*/  @!P1 IMAD.IADD R9, R9, 0x1, -R19 ;  /* 0x0000000109099824 */ /* 0x000fe400078e0a13 */
[----:B------:R-:W-:-:S03]  /*03f0*/  @!P1 VIADD R13, R13, 0x1 ;  /* 0x000000010d0d9836 */ /* 0x000fc60000000000 */
[----:B------:R-:W-:Y:S01]  /*0400*/  ISETP.GE.U32.AND P0, PT, R9, R12, PT ;  /* 0x0000000c0900720c */ /* 0x000fe20003f06070 */
[----:B------:R-:W-:-:S12]  /*0410*/  IMAD.MOV.U32 R9, RZ, RZ, R21 ;  /* 0x000000ffff097224 */ /* 0x000fd800078e0015 */
[----:B------:R-:W-:Y:S02]  /*0420*/  @P0 IADD3 R13, PT, PT, R13, 0x1, RZ ;  /* 0x000000010d0d0810 */ /* 0x000fe40007ffe0ff */
[----:B------:R-:W-:-:S03]  /*0430*/  ISETP.NE.AND P0, PT, R14, RZ, PT ;  /* 0x000000ff0e00720c */ /* 0x000fc60003f05270 */
[----:B------:R-:W-:-:S05]  /*0440*/  @!P2 IMAD.MOV R13, RZ, RZ, -R13 ;  /* 0x000000ffff0da224 */ /* 0x000fca00078e0a0d */
[----:B------:R-:W-:-:S05]  /*0450*/  SEL R8, R18, R13, !P0 ;  /* 0x0000000d12087207 */ /* 0x000fca0004000000 */
[----:B---3--:R-:W-:Y:S02]  /*0460*/  IMAD R23, R23, UR4, R8 ;  /* 0x0000000417177c24 */ /* 0x008fe4000f8e0208 */
[----:B------:R-:W-:-:S05]  /*0470*/  IMAD.MOV.U32 R8, RZ, RZ, R20 ;  /* 0x000000ffff087224 */ /* 0x000fca00078e0014 */
[----:B------:R1:W-:Y:S04]  /*0480*/  STG.E desc[UR6][R8.64+-0xc], R23 ;  /* 0xfffff41708007986 */ /* 0x0003e8000c101906 */
[----:B------:R-:W2:Y:S04]  /*0490*/  LDG.E.S8 R12, desc[UR6][R4.64] ;  /* 0x00000006040c7981 */ /* 0x000ea8000c1e1300 */
[----:B------:R-:W3:Y:S01]  /*04a0*/  LDG.E.S8 R20, desc[UR6][R6.64+0x1] ;  /* 0x0000010606147981 */ /* 0x000ee2000c1e1300 */
[----:B------:R-:W4:Y:S08]  /*04b0*/  I2F.RP R24, R19 ;  /* 0x0000001300187306 */ /* 0x000f300000209400 */
[----:B----4-:R-:W4:Y:S02]  /*04c0*/  MUFU.RCP R24, R24 ;  /* 0x0000001800187308 */ /* 0x010f240000001000 */
[----:B----4-:R-:W-:-:S06]  /*04d0*/  VIADD R26, R24, 0xffffffe ;  /* 0x0ffffffe181a7836 */ /* 0x010fcc0000000000 */
[----:B------:R-:W4:Y:S02]  /*04e0*/  F2I.FTZ.U32.TRUNC.NTZ R13, R26 ;  /* 0x0000001a000d7305 */ /* 0x000f24000021f000 */
[----:B----4-:R-:W-:-:S05]  /*04f0*/  IADD3 R28, PT, PT, RZ, -R13, RZ ;  /* 0x8000000dff1c7210 */ /* 0x010fca0007ffe0ff */
[----:B------:R-:W-:Y:S02]  /*0500*/  IMAD R25, R28, R19, RZ ;  /* 0x000000131c197224 */ /* 0x000fe400078e02ff */
[----:B--2---:R-:W-:Y:S02]  /*0510*/  IMAD.IADD R21, R23, 0x1, -R12 ;  /* 0x0000000117157824 */ /* 0x004fe400078e0a0c */
[----:B------:R-:W-:-:S03]  /*0520*/  IMAD.MOV.U32 R12, RZ, RZ, RZ ;  /* 0x000000ffff0c7224 */ /* 0x000fc600078e00ff */
[----:B-1----:R-:W-:Y:S01]  /*0530*/  IABS R23, R21 ;  /* 0x0000001500177213 */ /* 0x002fe20000000000 */
[----:B------:R-:W-:Y:S01]  /*0540*/  IMAD.HI.U32 R13, R13, R25, R12 ;  /* 0x000000190d0d7227 */ /* 0x000fe200078e000c */
[----:B------:R-:W-:-:S03]  /*0550*/  LOP3.LUT R21, R21, R14, RZ, 0x3c, !PT ;  /* 0x0000000e15157212 */ /* 0x000fc600078e3cff */
[----:B------:R-:W-:Y:S01]  /*0560*/  IMAD.MOV.U32 R12, RZ, RZ, R23 ;  /* 0x000000ffff0c7224 */ /* 0x000fe200078e0017 */
[----:B------:R-:W-:-:S03]  /*0570*/  ISETP.GE.AND P3, PT, R21, RZ, PT ;  /* 0x000000ff1500720c */ /* 0x000fc60003f66270 */
[----:B------:R-:W-:-:S04]  /*0580*/  IMAD.HI.U32 R23, R13, R12, RZ ;  /* 0x0000000c0d177227 */ /* 0x000fc800078e00ff */
[----:B------:R-:W-:-:S04]  /*0590*/  IMAD.MOV R25, RZ, RZ, -R23 ;  /* 0x000000ffff197224 */ /* 0x000fc800078e0a17 */
[----:B------:R-:W-:Y:S01]  /*05a0*/  IMAD R25, R19, R25, R12 ;  /* 0x0000001913197224 */ /* 0x000fe200078e020c */
[----:B------:R-:W-:-:S04]  /*05b0*/  MOV R12, R19 ;  /* 0x00000013000c7202 */ /* 0x000fc80000000f00 */
[----:B------:R-:W-:-:S13]  /*05c0*/  ISETP.GT.U32.AND P2, PT, R12, R25, PT ;  /* 0x000000190c00720c */ /* 0x000fda0003f44070 */
[----:B------:R-:W-:Y:S02]  /*05d0*/  @!P2 IMAD.IADD R25, R25, 0x1, -R19 ;  /* 0x000000011919a824 */ /* 0x000fe400078e0a13 */
[----:B------:R-:W-:-:S03]  /*05e0*/  @!P2 VIADD R23, R23, 0x1 ;  /* 0x000000011717a836 */ /* 0x000fc60000000000 */
[----:B------:R-:W-:-:S13]  /*05f0*/  ISETP.GE.U32.AND P1, PT, R25, R12, PT ;  /* 0x0000000c1900720c */ /* 0x000fda0003f26070 */
[----:B------:R-:W-:-:S05]  /*0600*/  @P1 VIADD R23, R23, 0x1 ;  /* 0x0000000117171836 */ /* 0x000fca0000000000 */
[----:B------:R-:W-:-:S04]  /*0610*/  @!P3 IADD3 R23, PT, PT, -R23, RZ, RZ ;  /* 0x000000ff1717b210 */ /* 0x000fc80007ffe1ff */
[----:B------:R-:W-:-:S05]  /*0620*/  SEL R23, R18, R23, !P0 ;  /* 0x0000001712177207 */ /* 0x000fca0004000000 */
[----:B---3--:R-:W-:-:S05]  /*0630*/  IMAD R23, R20, UR4, R23 ;  /* 0x0000000414177c24 */ /* 0x008fca000f8e0217 */
[----:B------:R1:W-:Y:S04]  /*0640*/  STG.E desc[UR6][R8.64+-0x8], R23 ;  /* 0xfffff81708007986 */ /* 0x0003e8000c101906 */
[----:B------:R-:W2:Y:S04]  /*0650*/  LDG.E.S8 R24, desc[UR6][R4.64+0x1] ;  /* 0x0000010604187981 */ /* 0x000ea8000c1e1300 */
[----:B------:R-:W3:Y:S01]  /*0660*/  LDG.E.S8 R20, desc[UR6][R6.64+0x2] ;  /* 0x0000020606147981 */ /* 0x000ee2000c1e1300 */
[----:B--2---:R-:W-:-:S05]  /*0670*/  IMAD.IADD R21, R23, 0x1, -R24 ;  /* 0x0000000117157824 */ /* 0x004fca00078e0a18 */
[----:B------:R-:W-:Y:S02]  /*0680*/  IABS R26, R21 ;  /* 0x00000015001a7213 */ /* 0x000fe40000000000 */
[----:B------:R-:W-:-:S03]  /*0690*/  LOP3.LUT R21, R21, R14, RZ, 0x3c, !PT ;  /* 0x0000000e15157212 */ /* 0x000fc600078e3cff */
[----:B------:R-:W-:Y:S01]  /*06a0*/  IMAD.HI.U32 R24, R13, R26, RZ ;  /* 0x0000001a0d187227 */ /* 0x000fe200078e00ff */
[----:B------:R-:W-:-:S03]  /*06b0*/  ISETP.GE.AND P3, PT, R21, RZ, PT ;  /* 0x000000ff1500720c */ /* 0x000fc60003f66270 */
[----:B------:R-:W-:-:S04]  /*06c0*/  IMAD.MOV R25, RZ, RZ, -R24 ;  /* 0x000000ffff197224 */ /* 0x000fc800078e0a18 */
[----:B------:R-:W-:-:S05]  /*06d0*/  IMAD R25, R19, R25, R26 ;  /* 0x0000001913197224 */ /* 0x000fca00078e021a */
[----:B------:R-:W-:-:S13]  /*06e0*/  ISETP.GT.U32.AND P2, PT, R12, R25, PT ;  /* 0x000000190c00720c */ /* 0x000fda0003f44070 */
[----:B------:R-:W-:Y:S01]  /*06f0*/  @!P2 IMAD.IADD R25, R25, 0x1, -R19 ;  /* 0x000000011919a824 */ /* 0x000fe200078e0a13 */
[----:B------:R-:W-:-:S04]  /*0700*/  @!P2 IADD3 R24, PT, PT, R24, 0x1, RZ ;  /* 0x000000011818a810 */ /* 0x000fc80007ffe0ff */
[----:B------:R-:W-:-:S13]  /*0710*/  ISETP.GE.U32.AND P1, PT, R25, R12, PT ;  /* 0x0000000c1900720c */ /* 0x000fda0003f26070 */
[----:B------:R-:W-:-:S04]  /*0720*/  @P1 VIADD R24, R24, 0x1 ;  /* 0x0000000118181836 */ /* 0x000fc80000000000 */
[----:B------:R-:W-:-:S05]  /*0730*/  @!P3 IMAD.MOV R24, RZ, RZ, -R24 ;  /* 0x000000ffff18b224 */ /* 0x000fca00078e0a18 */
[----:B------:R-:W-:-:S05]  /*0740*/  SEL R21, R18, R24, !P0 ;  /* 0x0000001812157207 */ /* 0x000fca0004000000 */
[----:B---3--:R-:W-:-:S05]  /*0750*/  IMAD R21, R20, UR4, R21 ;  /* 0x0000000414157c24 */ /* 0x008fca000f8e0215 */
[----:B------:R2:W-:Y:S04]  /*0760*/  STG.E desc[UR6][R8.64+-0x4], R21 ;  /* 0xfffffc1508007986 */ /* 0x0005e8000c101906 */
[----:B------:R-:W1:Y:S04]  /*0770*/  LDG.E.S8 R24, desc[UR6][R4.64+0x2] ;  /* 0x0000020604187981 */ /* 0x000e68000c1e1300 */
[----:B------:R-:W3:Y:S01]  /*0780*/  LDG.E.S8 R20, desc[UR6][R6.64+0x3] ;  /* 0x0000030606147981 */ /* 0x000ee2000c1e1300 */
[----:B-1----:R-:W-:-:S05]  /*0790*/  IMAD.IADD R23, R21, 0x1, -R24 ;  /* 0x0000000115177824 */ /* 0x002fca00078e0a18 */
[----:B------:R-:W-:Y:S02]  /*07a0*/  IABS R26, R23 ;  /* 0x00000017001a7213 */ /* 0x000fe40000000000 */
[----:B------:R-:W-:-:S03]  /*07b0*/  LOP3.LUT R23, R23, R14, RZ, 0x3c, !PT ;  /* 0x0000000e17177212 */ /* 0x000fc600078e3cff */
[----:B------:R-:W-:Y:S01]  /*07c0*/  IMAD.HI.U32 R24, R13, R26, RZ ;  /* 0x0000001a0d187227 */ /* 0x000fe200078e00ff */
[----:B------:R-:W-:-:S04]  /*07d0*/  ISETP.GE.AND P3, PT, R23, RZ, PT ;  /* 0x000000ff1700720c */ /* 0x000fc80003f66270 */
[----:B------:R-:W-:-:S05]  /*07e0*/  IADD3 R25, PT, PT, -R24, RZ, RZ ;  /* 0x000000ff18197210 */ /* 0x000fca0007ffe1ff */
[----:B------:R-:W-:-:S05]  /*07f0*/  IMAD R25, R19, R25, R26 ;  /* 0x0000001913197224 */ /* 0x000fca00078e021a */
[----:B------:R-:W-:-:S13]  /*0800*/  ISETP.GT.U32.AND P2, PT, R12, R25, PT ;  /* 0x000000190c00720c */ /* 0x000fda0003f44070 */
[----:B------:R-:W-:Y:S02]  /*0810*/  @!P2 IMAD.IADD R25, R25, 0x1, -R19 ;  /* 0x000000011919a824 */ /* 0x000fe400078e0a13 */
[----:B------:R-:W-:-:S03]  /*0820*/  @!P2 VIADD R24, R24, 0x1 ;  /* 0x000000011818a836 */ /* 0x000fc60000000000 */
[----:B------:R-:W-:-:S13]  /*0830*/  ISETP.GE.U32.AND P1, PT, R25, R12, PT ;  /* 0x0000000c1900720c */ /* 0x000fda0003f26070 */
[----:B------:R-:W-:-:S05]  /*0840*/  @P1 VIADD R24, R24, 0x1 ;  /* 0x0000000118181836 */ /* 0x000fca0000000000 */
[----:B------:R-:W-:-:S04]  /*0850*/  @!P3 IADD3 R24, PT, PT, -R24, RZ, RZ ;  /* 0x000000ff1818b210 */ /* 0x000fc80007ffe1ff */
[----:B--2---:R-:W-:-:S05]  /*0860*/  SEL R21, R18, R24, !P0 ;  /* 0x0000001812157207 */ /* 0x004fca0004000000 */
        /* <DEDUP_REMOVED lines=17> */
[----:B-1----:R-:W-:-:S05]  /*0980*/  SEL R21, R18, R24, !P0 ;  /* 0x0000001812157207 */ /* 0x002fca0004000000 */
        /* <DEDUP_REMOVED lines=40> */
[----:B------:R-:W-:Y:S01]  /*0c10*/  VIADD R17, R17, 0x8 ;  /* 0x0000000811117836 */ /* 0x000fe20000000000 */
[----:B------:R-:W-:Y:S01]  /*0c20*/  IADD3 R15, PT, PT, R15, 0x8, RZ ;  /* 0x000000080f0f7810 */ /* 0x000fe20007ffe0ff */
[----:B------:R-:W-:-:S02]  /*0c30*/  VIADD R16, R16, 0x8 ;  /* 0x0000000810107836 */ /* 0x000fc40000000000 */
        /* <DEDUP_REMOVED lines=13> */
[----:B------:R-:W-:Y:S02]  /*0d10*/  SEL R18, R18, R20, !P0 ;  /* 0x0000001412127207 */ /* 0x000fe40004000000 */
[----:B------:R-:W-:Y:S02]  /*0d20*/  ISETP.NE.AND P0, PT, R17, RZ, PT ;  /* 0x000000ff1100720c */ /* 0x000fe40003f05270 */
[----:B------:R-:W-:Y:S01]  /*0d30*/  IADD3 R20, P1, PT, R8, 0x20, RZ ;  /* 0x0000002008147810 */ /* 0x000fe20007f3e0ff */
[----:B---3--:R-:W-:-:S04]  /*0d40*/  IMAD R5, R7, UR4, R18 ;  /* 0x0000000407057c24 */ /* 0x008fc8000f8e0212 */
[----:B-1----:R-:W-:Y:S01]  /*0d50*/  IMAD.X R21, RZ, RZ, R9, P1 ;  /* 0x000000ffff157224 */ /* 0x002fe200008e0609 */
[----:B------:R1:W-:Y:S05]  /*0d60*/  STG.E desc[UR6][R8.64+0x10], R5 ;  /* 0x0000100508007986 */ /* 0x0003ea000c101906 */
[----:B------:R-:W-:Y:S05]  /*0d70*/  @P0 BRA `(.L_x_8) ;  /* 0xfffffff4004c0947 */ /* 0x000fea000383ffff */
[----:B-1----:R-:W-:-:S07]  /*0d80*/  VIADD R9, R16, 0x1 ;  /* 0x0000000110097836 */ /* 0x002fce0000000000 */
.L_x_7:
[----:B------:R-:W-:-:S13]  /*0d90*/  ISETP.NE.AND P0, PT, R22, RZ, PT ;  /* 0x000000ff1600720c */ /* 0x000fda0003f05270 */
[----:B------:R-:W-:Y:S05]  /*0da0*/  @!P0 EXIT ;  /* 0x000000000000894d */ /* 0x000fea0003800000 */
[----:B------:R-:W1:Y:S01]  /*0db0*/  LDCU UR4, c[0x0][0x398] ;  /* 0x00007300ff0477ac */ /* 0x000e620008000800 */
[----:B------:R-:W-:Y:S02]  /*0dc0*/  ISETP.GE.U32.AND P1, PT, R22, 0x4, PT ;  /* 0x000000041600780c */ /* 0x000fe40003f26070 */
[----:B------:R-:W-:-:S04]  /*0dd0*/  LOP3.LUT R20, R0, 0x3, RZ, 0xc0, !PT ;  /* 0x0000000300147812 */ /* 0x000fc800078ec0ff */
[----:B------:R-:W-:Y:S01]  /*0de0*/  ISETP.NE.AND P0, PT, R20, RZ, PT ;  /* 0x000000ff1400720c */ /* 0x000fe20003f05270 */
[----:B-1----:R-:W-:-:S06]  /*0df0*/  UIADD3 UR4, UPT, UPT, UR4, -0x1, URZ ;  /* 0xffffffff04047890 */ /* 0x002fcc000fffe0ff */
[----:B------:R-:W-:Y:S06]  /*0e00*/  @!P1 BRA `(.L_x_9) ;  /* 0x00000004008c9947 */ /* 0x000fec0003800000 */
[C---:B------:R-:W-:Y:S01]  /*0e10*/  IADD3 R6, P1, PT, R9.reuse, R10, RZ ;  /* 0x0000000a09067210 */ /* 0x040fe20007f3e0ff */
[C---:B------:R-:W-:Y:S01]  /*0e20*/  IMAD.WIDE R12, R9.reuse, 0x4, R2 ;  /* 0x00000004090c7825 */ /* 0x040fe200078e0202 */
[----:B------:R-:W1:Y:S01]  /*0e30*/  LDC R8, c[0x0][0x39c] ;  /* 0x0000e700ff087b82 */ /* 0x000e620000000800 */
[----:B------:R-:W2:Y:S01]  /*0e40*/  LDCU UR5, c[0x0][0x3a0] ;  /* 0x00007400ff0577ac */ /* 0x000ea20008000800 */
[----:B------:R-:W-:-:S03]  /*0e50*/  LEA.HI.X.SX32 R7, R9, R11, 0x1, P1 ;  /* 0x0000000b09077211 */ /* 0x000fc600008f0eff */
[----:B------:R3:W4:Y:S04]  /*0e60*/  LDG.E R12, desc[UR6][R12.64+-0x4] ;  /* 0xfffffc060c0c7981 */ /* 0x000728000c1e1900 */
[----:B------:R-:W4:Y:S01]  /*0e70*/  LDG.E.S8 R15, desc[UR6][R6.64+-0x1] ;  /* 0xffffff06060f7981 */ /* 0x000f22000c1e1300 */
[----:B------:R-:W-:-:S05]  /*0e80*/  VIADD R5, R9, UR4 ;  /* 0x0000000409057c36 */ /* 0x000fca0008000000 */
[----:B------:R-:W-:-:S04]  /*0e90*/  IADD3 R4, P1, PT, R5, R10, RZ ;  /* 0x0000000a05047210 */ /* 0x000fc80007f3e0ff */
[----:B------:R-:W-:-:S05]  /*0ea0*/  LEA.HI.X.SX32 R5, R5, R11, 0x1, P1 ;  /* 0x0000000b05057211 */ /* 0x000fca00008f0eff */
[----:B------:R-:W2:Y:S01]  /*0eb0*/  LDG.E.S8 R14, desc[UR6][R4.64] ;  /* 0x00000006040e7981 */ /* 0x000ea2000c1e1300 */
[----:B-1----:R-:W-:-:S04]  /*0ec0*/  IABS R16, R8 ;  /* 0x0000000800107213 */ /* 0x002fc80000000000 */
[----:B------:R-:W1:Y:S08]  /*0ed0*/  I2F.RP R18, R16 ;  /* 0x0000001000127306 */ /* 0x000e700000209400 */
[----:B-1----:R-:W1:Y:S02]  /*0ee0*/  MUFU.RCP R18, R18 ;  /* 0x0000001200127308 */ /* 0x002e640000001000 */
[----:B-1----:R-:W-:-:S06]  /*0ef0*/  VIADD R19, R18, 0xffffffe ;  /* 0x0ffffffe12137836 */ /* 0x002fcc0000000000 */
[----:B---3--:R-:W1:Y:S02]  /*0f00*/  F2I.FTZ.U32.TRUNC.NTZ R13, R19 ;  /* 0x00000013000d7305 */ /* 0x008e64000021f000 */
[----:B-1----:R-:W-:-:S05]  /*0f10*/  IADD3 R17, PT, PT, RZ, -R13, RZ ;  /* 0x8000000dff117210 */ /* 0x002fca0007ffe0ff */
[----:B------:R-:W-:Y:S02]  /*0f20*/  IMAD R17, R17, R16, RZ ;  /* 0x0000001011117224 */ /* 0x000fe400078e02ff */
[----:B----4-:R-:W-:Y:S02]  /*0f30*/  IMAD.IADD R15, R12, 0x1, -R15 ;  /* 0x000000010c0f7824 */ /* 0x010fe400078e0a0f */
[----:B------:R-:W-:-:S03]  /*0f40*/  IMAD.MOV.U32 R12, RZ, RZ, RZ ;  /* 0x000000ffff0c7224 */ /* 0x000fc600078e00ff */
[----:B------:R-:W-:Y:S01]  /*0f50*/  IABS R21, R15 ;  /* 0x0000000f00157213 */ /* 0x000fe20000000000 */
[----:B------:R-:W-:Y:S01]  /*0f60*/  IMAD.HI.U32 R17, R13, R17, R12 ;  /* 0x000000110d117227 */ /* 0x000fe200078e000c */
[----:B------:R-:W-:-:S03]  /*0f70*/  LOP3.LUT R15, R15, R8, RZ, 0x3c, !PT ;  /* 0x000000080f0f7212 */ /* 0x000fc600078e3cff */
[----:B------:R-:W-:Y:S01]  /*0f80*/  IMAD.MOV.U32 R13, RZ, RZ, R21 ;  /* 0x000000ffff0d7224 */ /* 0x000fe200078e0015 */
[----:B------:R-:W-:-:S03]  /*0f90*/  ISETP.GE.AND P3, PT, R15, RZ, PT ;  /* 0x000000ff0f00720c */ /* 0x000fc60003f66270 */
[----:B------:R-:W-:-:S05]  /*0fa0*/  IMAD.HI.U32 R12, R17, R13, RZ ;  /* 0x0000000d110c7227 */ /* 0x000fca00078e00ff */
[----:B------:R-:W-:-:S05]  /*0fb0*/  IADD3 R18, PT, PT, -R12, RZ, RZ ;  /* 0x000000ff0c127210 */ /* 0x000fca0007ffe1ff */
[----:B------:R-:W-:Y:S01]  /*0fc0*/  IMAD R13, R16, R18, R13 ;  /* 0x00000012100d7224 */ /* 0x000fe200078e020d */
[----:B------:R-:W-:-:S04]  /*0fd0*/  LOP3.LUT R18, RZ, R8, RZ, 0x33, !PT ;  /* 0x00000008ff127212 */ /* 0x000fc800078e33ff */
[----:B------:R-:W-:-:S13]  /*0fe0*/  ISETP.GT.U32.AND P2, PT, R16, R13, PT ;  /* 0x0000000d1000720c */ /* 0x000fda0003f44070 */
[----:B------:R-:W-:Y:S02]  /*0ff0*/  @!P2 IMAD.IADD R13, R13, 0x1, -R16 ;  /* 0x000000010d0da824 */ /* 0x000fe400078e0a10 */
[----:B------:R-:W-:-:S03]  /*1000*/  @!P2 VIADD R12, R12, 0x1 ;  /* 0x000000010c0ca836 */ /* 0x000fc60000000000 */
[----:B------:R-:W-:-:S13]  /*1010*/  ISETP.GE.U32.AND P1, PT, R13, R16, PT ;  /* 0x000000100d00720c */ /* 0x000fda0003f26070 */
[----:B------:R-:W-:Y:S01]  /*1020*/  @P1 VIADD R12, R12, 0x1 ;  /* 0x000000010c0c1836 */ /* 0x000fe20000000000 */
[----:B------:R-:W-:-:S04]  /*1030*/  ISETP.NE.AND P1, PT, R8, RZ, PT ;  /* 0x000000ff0800720c */ /* 0x000fc80003f25270 */
[----:B------:R-:W-:-:S04]  /*1040*/  @!P3 IADD3 R12, PT, PT, -R12, RZ, RZ ;  /* 0x000000ff0c0cb210 */ /* 0x000fc80007ffe1ff */
[----:B------:R-:W-:Y:S01]  /*1050*/  SEL R15, R18, R12, !P1 ;  /* 0x0000000c120f7207 */ /* 0x000fe20004800000 */
[----:B------:R-:W-:-:S04]  /*1060*/  IMAD.WIDE.U32 R12, R9, 0x4, R2 ;  /* 0x00000004090c7825 */ /* 0x000fc800078e0002 */
[----:B--2---:R-:W-:-:S05]  /*1070*/  IMAD R15, R14, UR5, R15 ;  /* 0x000000050e0f7c24 */ /* 0x004fca000f8e020f */
[----:B------:R1:W-:Y:S04]  /*1080*/  STG.E desc[UR6][R12.64], R15 ;  /* 0x0000000f0c007986 */ /* 0x0003e8000c101906 */
[----:B------:R-:W2:Y:S04]  /*1090*/  LDG.E.S8 R14, desc[UR6][R6.64] ;  /* 0x00000006060e7981 */ /* 0x000ea8000c1e1300 */
[----:B------:R-:W3:Y:S01]  /*10a0*/  LDG.E.S8 R19, desc[UR6][R4.64+0x1] ;  /* 0x0000010604137981 */ /* 0x000ee2000c1e1300 */
[----:B--2---:R-:W-:Y:S02]  /*10b0*/  IMAD.IADD R21, R15, 0x1, -R14 ;  /* 0x000000010f157824 */ /* 0x004fe400078e0a0e */
[----:B-1----:R-:W-:-:S03]  /*10c0*/  VIADD R15, R9, 0x1 ;  /* 0x00000001090f7836 */ /* 0x002fc60000000000 */
        /* <DEDUP_REMOVED lines=12> */
[----:B------:R-:W-:Y:S01]  /*1190*/  SEL R22, R18, R14, !P1 ;  /* 0x0000000e12167207 */ /* 0x000fe20004800000 */
[----:B------:R-:W-:-:S04]  /*11a0*/  IMAD.WIDE.U32 R14, R15, 0x4, R2 ;  /* 0x000000040f0e7825 */ /* 0x000fc800078e0002 */
[----:B---3--:R-:W-:-:S05]  /*11b0*/  IMAD R21, R19, UR5, R22 ;  /* 0x0000000513157c24 */ /* 0x008fca000f8e0216 */
[----:B------:R1:W-:Y:S04]  /*11c0*/  STG.E desc[UR6][R14.64], R21 ;  /* 0x000000150e007986 */ /* 0x0003e8000c101906 */
[----:B------:R-:W2:Y:S04]  /*11d0*/  LDG.E.S8 R22, desc[UR6][R6.64+0x1] ;  /* 0x0000010606167981 */ /* 0x000ea8000c1e1300 */
[----:B------:R-:W3:Y:S01]  /*11e0*/  LDG.E.S8 R19, desc[UR6][R4.64+0x2] ;  /* 0x0000020604137981 */ /* 0x000ee2000c1e1300 */
[----:B-1----:R-:W-:-:S04]  /*11f0*/  VIADD R15, R9, 0x2 ;  /* 0x00000002090f7836 */ /* 0x002fc80000000000 */
[----:B------:R-:W-:Y:S01]  /*1200*/  IMAD.WIDE.U32 R14, R15, 0x4, R2 ;  /* 0x000000040f0e7825 */ /* 0x000fe200078e0002 */
[----:B--2---:R-:W-:-:S04]  /*1210*/  IADD3 R23, PT, PT, R21, -R22, RZ ;  /* 0x8000001615177210 */ /* 0x004fc80007ffe0ff */
[----:B------:R-:W-:Y:S02]  /*1220*/  IABS R25, R23 ;  /* 0x0000001700197213 */ /* 0x000fe40000000000 */
[----:B------:R-:W-:-:S03]  /*1230*/  LOP3.LUT R23, R23, R8, RZ, 0x3c, !PT ;  /* 0x0000000817177212 */ /* 0x000fc600078e3cff */
[----:B------:R-:W-:Y:S01]  /*1240*/  IMAD.HI.U32 R22, R17, R25, RZ ;  /* 0x0000001911167227 */ /* 0x000fe200078e00ff */
[----:B------:R-:W-:-:S03]  /*1250*/  ISETP.GE.AND P4, PT, R23, RZ, PT ;  /* 0x000000ff1700720c */ /* 0x000fc60003f86270 */
[----:B------:R-:W-:-:S04]  /*1260*/  IMAD.MOV R24, RZ, RZ, -R22 ;  /* 0x000000ffff187224 */ /* 0x000fc800078e0a16 */
[----:B------:R-:W-:-:S05]  /*1270*/  IMAD R25, R16, R24, R25 ;  /* 0x0000001810197224 */ /* 0x000fca00078e0219 */
[----:B------:R-:W-:-:S13]  /*1280*/  ISETP.GT.U32.AND P3, PT, R16, R25, PT ;  /* 0x000000191000720c */ /* 0x000fda0003f64070 */
[----:B------:R-:W-:Y:S02]  /*1290*/  @!P3 IMAD.IADD R25, R25, 0x1, -R16 ;  /* 0x000000011919b824 */ /* 0x000fe400078e0a10 */
[----:B------:R-:W-:-:S03]  /*12a0*/  @!P3 VIADD R22, R22, 0x1 ;  /* 0x000000011616b836 */ /* 0x000fc60000000000 */
[----:B------:R-:W-:-:S13]  /*12b0*/  ISETP.GE.U32.AND P2, PT, R25, R16, PT ;  /* 0x000000101900720c */ /* 0x000fda0003f46070 */
[----:B------:R-:W-:-:S05]  /*12c0*/  @P2 IADD3 R22, PT, PT, R22, 0x1, RZ ;  /* 0x0000000116162810 */ /* 0x000fca0007ffe0ff */
[----:B------:R-:W-:-:S05]  /*12d0*/  @!P4 IMAD.MOV R22, RZ, RZ, -R22 ;  /* 0x000000ffff16c224 */ /* 0x000fca00078e0a16 */
[----:B------:R-:W-:-:S05]  /*12e0*/  SEL R22, R18, R22, !P1 ;  /* 0x0000001612167207 */ /* 0x000fca0004800000 */
[----:B---3--:R-:W-:-:S05]  /*12f0*/  IMAD R19, R19, UR5, R22 ;  /* 0x0000000513137c24 */ /* 0x008fca000f8e0216 */
[----:B------:R1:W-:Y:S04]  /*1300*/  STG.E desc[UR6][R14.64], R19 ;  /* 0x000000130e007986 */ /* 0x0003e8000c101906 */
[----:B------:R-:W2:Y:S04]  /*1310*/  LDG.E.S8 R6, desc[UR6][R6.64+0x2] ;  /* 0x0000020606067981 */ /* 0x000ea8000c1e1300 */
[----:B------:R-:W3:Y:S01]  /*1320*/  LDG.E.S8 R4, desc[UR6][R4.64+0x3] ;  /* 0x0000030604047981 */ /* 0x000ee2000c1e1300 */
[----:B------:R-:W-:Y:S02]  /*1330*/  VIADD R9, R9, 0x4 ;  /* 0x0000000409097836 */ /* 0x000fe40000000000 */
        /* <DEDUP_REMOVED lines=15> */
[----:B------:R1:W-:Y:S02]  /*1430*/  STG.E desc[UR6][R12.64+0xc], R17 ;  /* 0x00000c110c007986 */ /* 0x0003e4000c101906 */
.L_x_9:
[----:B------:R-:W-:Y:S05]  /*1440*/  @!P0 EXIT ;  /* 0x000000000000894d */ /* 0x000fea0003800000 */
[----:B------:R-:W-:Y:S02]  /*1450*/  ISETP.NE.AND P1, PT, R20, 0x1, PT ;  /* 0x000000011400780c */ /* 0x000fe40003f25270 */
[----:B------:R-:W-:-:S04]  /*1460*/  LOP3.LUT R0, R0, 0x1, RZ, 0xc0, !PT ;  /* 0x0000000100007812 */ /* 0x000fc800078ec0ff */
[----:B------:R-:W-:-:S07]  /*1470*/  ISETP.NE.U32.AND P0, PT, R0, 0x1, PT ;  /* 0x000000010000780c */ /* 0x000fce0003f05070 */
[----:B------:R-:W-:Y:S06]  /*1480*/  @!P1 BRA `(.L_x_10) ;  /* 0x0000000000ec9947 */ /* 0x000fec0003800000 */
[C---:B------:R-:W-:Y:S01]  /*1490*/  IADD3 R4, P1, PT, R9.reuse, R10, RZ ;  /* 0x0000000a09047210 */ /* 0x040fe20007f3e0ff */
[C---:B-1----:R-:W-:Y:S01]  /*14a0*/  IMAD.WIDE R12, R9.reuse, 0x4, R2 ;  /* 0x00000004090c7825 */ /* 0x042fe200078e0202 */
[----:B------:R-:W1:Y:S02]  /*14b0*/  LDCU UR5, c[0x0][0x3a0] ;  /* 0x00007400ff0577ac */ /* 0x000e640008000800 */
[----:B------:R-:W-:-:S03]  /*14c0*/  LEA.HI.X.SX32 R5, R9, R11, 0x1, P1 ;  /* 0x0000000b09057211 */ /* 0x000fc600008f0eff */
[----:B------:R2:W3:Y:S04]  /*14d0*/  LDG.E R12, desc[UR6][R12.64+-0x4] ;  /* 0xfffffc060c0c7981 */ /* 0x0004e8000c1e1900 */
[----:B------:R-:W3:Y:S01]  /*14e0*/  LDG.E.S8 R15, desc[UR6][R4.64+-0x1] ;  /* 0xffffff06040f7981 */ /* 0x000ee2000c1e1300 */
[----:B------:R-:W-:-:S05]  /*14f0*/  VIADD R0, R9, UR4 ;  /* 0x0000000409007c36 */ /* 0x000fca0008000000 */
[----:B------:R-:W-:-:S04]  /*1500*/  IADD3 R6, P1, PT, R0, R10, RZ ;  /* 0x0000000a00067210 */ /* 0x000fc80007f3e0ff */
[----:B------:R-:W-:Y:S02]  /*1510*/  LEA.HI.X.SX32 R7, R0, R11, 0x1, P1 ;  /* 0x0000000b00077211 */ /* 0x000fe400008f0eff */
[----:B------:R-:W4:Y:S03]  /*1520*/  LDC R0, c[0x0][0x39c] ;  /* 0x0000e700ff007b82 */ /* 0x000f260000000800 */
[----:B------:R-:W1:Y:S01]  /*1530*/  LDG.E.S8 R14, desc[UR6][R6.64] ;  /* 0x00000006060e7981 */ /* 0x000e62000c1e1300 */
[----:B----4-:R-:W-:-:S04]  /*1540*/  IABS R8, R0 ;  /* 0x0000000000087213 */ /* 0x010fc80000000000 */
[----:B------:R-:W4:Y:S08]  /*1550*/  I2F.RP R16, R8 ;  /* 0x0000000800107306 */ /* 0x000f300000209400 */
[----:B----4-:R-:W4:Y:S02]  /*1560*/  MUFU.RCP R16, R16 ;  /* 0x0000001000107308 */ /* 0x010f240000001000 */
[----:B----4-:R-:W-:-:S06]  /*1570*/  VIADD R18, R16, 0xffffffe ;  /* 0x0ffffffe10127836 */ /* 0x010fcc0000000000 */
[----:B--2---:R-:W2:Y:S02]  /*1580*/  F2I.FTZ.U32.TRUNC.NTZ R13, R18 ;  /* 0x00000012000d7305 */ /* 0x004ea4000021f000 */
[----:B--2---:R-:W-:Y:S01]  /*1590*/  IADD3 R19, PT, PT, RZ, -R13, RZ ;  /* 0x8000000dff137210 */ /* 0x004fe20007ffe0ff */
[----:B---3--:R-:W-:-:S04]  /*15a0*/  IMAD.IADD R17, R12, 0x1, -R15 ;  /* 0x000000010c117824 */ /* 0x008fc800078e0a0f */
[----:B------:R-:W-:Y:S02]  /*15b0*/  IMAD R15, R19, R8, RZ ;  /* 0x00000008130f7224 */ /* 0x000fe400078e02ff */
[----:B------:R-:W-:Y:S01]  /*15c0*/  IMAD.MOV.U32 R12, RZ, RZ, RZ ;  /* 0x000000ffff0c7224 */ /* 0x000fe200078e00ff */
[----:B------:R-:W-:Y:S02]  /*15d0*/  IABS R19, R17 ;  /* 0x0000001100137213 */ /* 0x000fe40000000000 */
[----:B------:R-:W-:Y:S01]  /*15e0*/  LOP3.LUT R17, R17, R0, RZ, 0x3c, !PT ;  /* 0x0000000011117212 */ /* 0x000fe200078e3cff */
[----:B------:R-:W-:-:S03]  /*15f0*/  IMAD.HI.U32 R15, R13, R15, R12 ;  /* 0x0000000f0d0f7227 */ /* 0x000fc600078e000c */
[----:B------:R-:W-:Y:S01]  /*1600*/  ISETP.GE.AND P3, PT, R17, RZ, PT ;  /* 0x000000ff1100720c */ /* 0x000fe20003f66270 */
[----:B------:R-:W-:-:S04]  /*1610*/  IMAD.MOV.U32 R13, RZ, RZ, R19 ;  /* 0x000000ffff0d7224 */ /* 0x000fc800078e0013 */
        /* <DEDUP_REMOVED lines=13> */
[----:B-1----:R-:W-:-:S05]  /*16f0*/  IMAD R17, R14, UR5, R17 ;  /* 0x000000050e117c24 */ /* 0x002fca000f8e0211 */
[----:B------:R2:W-:Y:S04]  /*1700*/  STG.E desc[UR6][R12.64], R17 ;  /* 0x000000110c007986 */ /* 0x0005e8000c101906 */
[----:B------:R-:W3:Y:S04]  /*1710*/  LDG.E.S8 R4, desc[UR6][R4.64] ;  /* 0x0000000604047981 */ /* 0x000ee8000c1e1300 */
[----:B------:R-:W4:Y:S01]  /*1720*/  LDG.E.S8 R6, desc[UR6][R6.64+0x1] ;  /* 0x0000010606067981 */ /* 0x000f22000c1e1300 */
[----:B------:R-:W-:Y:S02]  /*1730*/  VIADD R9, R9, 0x2 ;  /* 0x0000000209097836 */ /* 0x000fe40000000000 */
[----:B---3--:R-:W-:-:S05]  /*1740*/  IMAD.IADD R19, R17, 0x1, -R4 ;  /* 0x0000000111137824 */ /* 0x008fca00078e0a04 */
        /* <DEDUP_REMOVED lines=13> */
[----:B----4-:R-:W-:-:S05]  /*1820*/  IMAD R15, R6, UR5, R15 ;  /* 0x00000005060f7c24 */ /* 0x010fca000f8e020f */
[----:B------:R2:W-:Y:S02]  /*1830*/  STG.E desc[UR6][R12.64+0x4], R15 ;  /* 0x0000040f0c007986 */ /* 0x0005e4000c101906 */
.L_x_10:
[----:B------:R-:W-:Y:S05]  /*1840*/  @P0 EXIT ;  /* 0x000000000000094d */ /* 0x000fea0003800000 */
[CC--:B------:R-:W-:Y:S01]  /*1850*/  IADD3 R6, P0, PT, R9.reuse, R10.reuse, RZ ;  /* 0x0000000a09067210 */ /* 0x0c0fe20007f1e0ff */
[C---:B------:R-:W-:Y:S01]  /*1860*/  IMAD.WIDE R4, R9.reuse, 0x4, R2 ;  /* 0x0000000409047825 */ /* 0x040fe200078e0202 */
[C---:B------:R-:W-:Y:S01]  /*1870*/  IADD3 R0, PT, PT, R9.reuse, UR4, RZ ;  /* 0x0000000409007c10 */ /* 0x040fe2000fffe0ff */
[----:B------:R-:W1:Y:S01]  /*1880*/  LDC R8, c[0x0][0x39c] ;  /* 0x0000e700ff087b82 */ /* 0x000e620000000800 */
[----:B------:R-:W-:Y:S01]  /*1890*/  LEA.HI.X.SX32 R7, R9, R11, 0x1, P0 ;  /* 0x0000000b09077211 */ /* 0x000fe200000f0eff */
[----:B------:R-:W3:Y:S02]  /*18a0*/  LDCU UR4, c[0x0][0x3a0] ;  /* 0x00007400ff0477ac */ /* 0x000ee40008000800 */
[----:B------:R4:W5:Y:S04]  /*18b0*/  LDG.E R4, desc[UR6][R4.64+-0x4] ;  /* 0xfffffc0604047981 */ /* 0x000968000c1e1900 */
[----:B------:R3:W5:Y:S01]  /*18c0*/  LDG.E.S8 R7, desc[UR6][R6.64+-0x1] ;  /* 0xffffff0606077981 */ /* 0x000762000c1e1300 */
[----:B------:R-:W-:-:S04]  /*18d0*/  IADD3 R10, P0, PT, R0, R10, RZ ;  /* 0x0000000a000a7210 */ /* 0x000fc80007f1e0ff */
[----:B------:R-:W-:-:S06]  /*18e0*/  LEA.HI.X.SX32 R11, R0, R11, 0x1, P0 ;  /* 0x0000000b000b7211 */ /* 0x000fcc00000f0eff */
[----:B------:R-:W5:Y:S01]  /*18f0*/  LDG.E.S8 R11, desc[UR6][R10.64] ;  /* 0x000000060a0b7981 */ /* 0x000f62000c1e1300 */
[----:B0-----:R-:W-:Y:S01]  /*1900*/  IMAD.WIDE.U32 R2, R9, 0x4, R2 ;  /* 0x0000000409027825 */ /* 0x001fe200078e0002 */
[----:B-12---:R-:W-:-:S04]  /*1910*/  IABS R13, R8 ;  /* 0x00000008000d7213 */ /* 0x006fc80000000000 */
[----:B------:R-:W0:Y:S08]  /*1920*/  I2F.RP R0, R13 ;  /* 0x0000000d00007306 */ /* 0x000e300000209400 */
[----:B0-----:R-:W0:Y:S02]  /*1930*/  MUFU.RCP R0, R0 ;  /* 0x0000000000007308 */ /* 0x001e240000001000 */
[----:B0-----:R-:W-:-:S06]  /*1940*/  VIADD R12, R0, 0xffffffe ;  /* 0x0ffffffe000c7836 */ /* 0x001fcc0000000000 */
[----:B----4-:R-:W3:Y:S02]  /*1950*/  F2I.FTZ.U32.TRUNC.NTZ R5, R12 ;  /* 0x0000000c00057305 */ /* 0x010ee4000021f000 */
[----:B---3--:R-:W-:-:S04]  /*1960*/  IMAD.MOV R6, RZ, RZ, -R5 ;  /* 0x000000ffff067224 */ /* 0x008fc800078e0a05 */
[----:B------:R-:W-:Y:S02]  /*1970*/  IMAD R15, R6, R13, RZ ;  /* 0x0000000d060f7224 */ /* 0x000fe400078e02ff */
[----:B-----5:R-:W-:Y:S01]  /*1980*/  IMAD.IADD R7, R4, 0x1, -R7 ;  /* 0x0000000104077824 */ /* 0x020fe200078e0a07 */
[----:B------:R-:W-:-:S04]  /*1990*/  MOV R4, RZ ;  /* 0x000000ff00047202 */ /* 0x000fc80000000f00 */
[----:B------:R-:W-:Y:S01]  /*19a0*/  IABS R6, R7 ;  /* 0x0000000700067213 */ /* 0x000fe20000000000 */
[----:B------:R-:W-:Y:S01]  /*19b0*/  IMAD.HI.U32 R15, R5, R15, R4 ;  /* 0x0000000f050f7227 */ /* 0x000fe200078e0004 */
[----:B------:R-:W-:-:S03]  /*19c0*/  LOP3.LUT R7, R7, R8, RZ, 0x3c, !PT ;  /* 0x0000000807077212 */ /* 0x000fc600078e3cff */
[----:B------:R-:W-:Y:S01]  /*19d0*/  IMAD.MOV.U32 R4, RZ, RZ, R6 ;  /* 0x000000ffff047224 */ /* 0x000fe200078e0006 */
[----:B------:R-:W-:-:S03]  /*19e0*/  ISETP.GE.AND P2, PT, R7, RZ, PT ;  /* 0x000000ff0700720c */ /* 0x000fc60003f46270 */
[----:B------:R-:W-:-:S04]  /*19f0*/  IMAD.HI.U32 R0, R15, R4, RZ ;  /* 0x000000040f007227 */ /* 0x000fc800078e00ff */
[----:B------:R-:W-:-:S04]  /*1a00*/  IMAD.MOV R5, RZ, RZ, -R0 ;  /* 0x000000ffff057224 */ /* 0x000fc800078e0a00 */
[----:B------:R-:W-:-:S05]  /*1a10*/  IMAD R4, R13, R5, R4 ;  /* 0x000000050d047224 */ /* 0x000fca00078e0204 */
[----:B------:R-:W-:-:S13]  /*1a20*/  ISETP.GT.U32.AND P1, PT, R13, R4, PT ;  /* 0x000000040d00720c */ /* 0x000fda0003f24070 */
[----:B------:R-:W-:Y:S01]  /*1a30*/  @!P1 IMAD.IADD R4, R4, 0x1, -R13 ;  /* 0x0000000104049824 */ /* 0x000fe200078e0a0d */
[----:B------:R-:W-:Y:S02]  /*1a40*/  @!P1 IADD3 R0, PT, PT, R0, 0x1, RZ ;  /* 0x0000000100009810 */ /* 0x000fe40007ffe0ff */
[----:B------:R-:W-:Y:S02]  /*1a50*/  ISETP.NE.AND P1, PT, R8, RZ, PT ;  /* 0x000000ff0800720c */ /* 0x000fe40003f25270 */
[----:B------:R-:W-:-:S13]  /*1a60*/  ISETP.GE.U32.AND P0, PT, R4, R13, PT ;  /* 0x0000000d0400720c */ /* 0x000fda0003f06070 */
[----:B------:R-:W-:-:S04]  /*1a70*/  @P0 VIADD R0, R0, 0x1 ;  /* 0x0000000100000836 */ /* 0x000fc80000000000 */
[----:B------:R-:W-:Y:S01]  /*1a80*/  @!P2 IMAD.MOV R0, RZ, RZ, -R0 ;  /* 0x000000ffff00a224 */ /* 0x000fe200078e0a00 */
[----:B------:R-:W-:-:S05]  /*1a90*/  @!P1 LOP3.LUT R0, RZ, R8, RZ, 0x33, !PT ;  /* 0x00000008ff009212 */ /* 0x000fca00078e33ff */
[----:B------:R-:W-:-:S05]  /*1aa0*/  IMAD R5, R11, UR4, R0 ;  /* 0x000000040b057c24 */ /* 0x000fca000f8e0200 */
[----:B------:R-:W-:Y:S01]  /*1ab0*/  STG.E desc[UR6][R2.64], R5 ;  /* 0x0000000502007986 */ /* 0x000fe2000c101906 */
[----:B------:R-:W-:Y:S05]  /*1ac0*/  EXIT ;  /* 0x000000000000794d */ /* 0x000fea0003800000 */
.L_x_11:
        /* <DEDUP_REMOVED lines=11> */
.L_x_13:


//--------------------- .nv.global.init           --------------------------
	.section	.nv.global.init,"aw",@progbits
.nv.global.init:
	.type		$str,@object
	.size		$str,(.L_0 - $str)
$str:
        /*0000*/ 	.byte	0x70, 0x6f, 0x73, 0x3a, 0x25, 0x64, 0x0a, 0x00
.L_0:


//--------------------- .nv.shared.reserved.0     --------------------------
	.section	.nv.shared.reserved.0,"aw",@nobits
	.weak		__nv_reservedSMEM_offset_0_alias
	.size		__nv_reservedSMEM_offset_0_alias, 0, 64
	.other		__nv_reservedSMEM_offset_0_alias,@"STO_CUDA_RESERVED_SHARED STV_DEFAULT"
__nv_reservedSMEM_offset_0_alias:
	.zero		0
	.zero		64


//--------------------- .nv.constant0._Z11seekPatternPciPiiS_ii --------------------------
	.section	.nv.constant0._Z11seekPatternPciPiiS_ii,"a",@progbits
	.sectionflags	@""
	.align	4
.nv.constant0._Z11seekPatternPciPiiS_ii:
	.zero		944


//--------------------- .nv.constant0._Z14findIfExistsCuPciPiiii --------------------------
	.section	.nv.constant0._Z14findIfExistsCuPciPiiii,"a",@progbits
	.sectionflags	@""
	.align	4
.nv.constant0._Z14findIfExistsCuPciPiiii:
	.zero		932


//--------------------- SYMBOLS --------------------------

	.type		.nv.reservedSmem.offset0,@object
	.size		.nv.reservedSmem.offset0,0x4
	.type		vprintf,@function
